	.target	sm_100a

	.elftype	@"ET_EXEC"


//--------------------- .note.nv.tkinfo           --------------------------
	.section	.note.nv.tkinfo,"",@"SHT_NOTE"
	.sectionflags	@"SHF_NOTE_NV_TKINFO"
	.tkinfo
        /*0018*/ 	.word	0x00000002
        /*0030*/ 	.string	""
        /*0030*/ 	.string	"ptxas"
        /*0030*/ 	.string	"Cuda compilation tools, release 13.0, V13.0.88"
        /*0030*/ 	.string	"Build cuda_13.0.r13.0/compiler.36424714_0"
        /*0030*/ 	.string	"-arch sm_100a -m 64 "



//--------------------- .note.nv.cuinfo           --------------------------
	.section	.note.nv.cuinfo,"",@"SHT_NOTE"
	.sectionflags	@"SHF_NOTE_NV_CUINFO"
        /*0018*/ 	.short	0x0002
        /*001a*/ 	.short	0x0064
        /*001c*/ 	.short	0x0082
	.zero		2


//--------------------- .nv.info                  --------------------------
	.section	.nv.info,"",@"SHT_CUDA_INFO"
	.align	4


	//----- nvinfo : EIATTR_REGCOUNT
	.align		4
        /*0000*/ 	.byte	0x04, 0x2f
        /*0002*/ 	.short	(.L_19 - .L_18)
	.align		4
.L_18:
        /*0004*/ 	.word	index@(_ZN7cutlass13device_kernelINS_4gemm6kernel13GemmUniversalIN4cute5tupleIJiiiiEEENS1_10collective13CollectiveMmaINS1_35MainloopSm100TmaUmmaWarpSpecializedILi4ELi2ELi4ENS5_IJNS4_1CILi2EEENSA_ILi1EEESC_EEEEENS5_IJNSA_ILi64EEENSA_ILi256EEENSA_ILi32EEEEEENS_10tfloat32_tENS5_IJlSC_lEEESJ_SK_NS4_8TiledMMAINS4_8MMA_AtomIJNS4_17SM100_MMA_TF32_SSISJ_SJ_fLi64ELi256ELNS4_4UMMA5MajorE0ELSP_0ELNSO_7ScaleInE0ELSQ_0EEEEEENS4_6LayoutINS5_IJSC_SC_SC_EEENS5_IJNSA_ILi0EEESV_SV_EEEEENS5_IJNS4_10UnderscoreESY_SY_EEEEENS4_13SM90_TMA_LOADENS4_14ComposedLayoutINS4_7SwizzleILi3ELi4ELi3EEENS4_18smem_ptr_flag_bitsILi32EEENST_INS5_IJNSA_ILi8EEESH_EEENS5_IJSH_SC_EEEEEEEvNS4_8identityENS4_23SM90_TMA_LOAD_MULTICASTES1B_vS1C_EENS_8epilogue10collective18CollectiveEpilogueINS1F_23Sm100TmaWarpSpecializedILi4ELi2ELi16ELb1ELb0EEEJSI_NS5_IJNST_ISF_SC_EENST_ISH_SC_EEEEESJ_SK_SJ_SK_NS1F_6fusion15FusionCallbacksIS1J_NS1N_17LinearCombinationISJ_fSJ_fLNS_15FloatRoundStyleE2EEESI_S1M_JEEENS4_5SM1004TMEM4LOAD26SM100_TMEM_LOAD_16dp128b8xES11_S1B_NS4_17SM75_U32x4_LDSM_NENS4_14SM90_TMA_STOREES1B_NS4_17SM90_U32x4_STSM_NENS4_39AutoVectorizingCopyWithAssumedAlignmentILi128EEEEEEvvEEEEvNT_6ParamsE)
        /*0008*/ 	.word	0x00000060


	//----- nvinfo : EIATTR_FRAME_SIZE
	.align		4
.L_19:
        /*000c*/ 	.byte	0x04, 0x11
        /*000e*/ 	.short	(.L_21 - .L_20)
	.align		4
.L_20:
        /*0010*/ 	.word	index@($__internal_2_$__cuda_sm10x_tcgen05_guardrail_trap_unallocated_columns_being_dealloced)
        /*0014*/ 	.word	0x00000000


	//----- nvinfo : EIATTR_FRAME_SIZE
	.align		4
.L_21:
        /*0018*/ 	.byte	0x04, 0x11
        /*001a*/ 	.short	(.L_23 - .L_22)
	.align		4
.L_22:
        /*001c*/ 	.word	index@($__internal_1_$__cuda_sm10x_tcgen05_guardrail_trap_phase_invalid_during_alloc)
        /*0020*/ 	.word	0x00000000


	//----- nvinfo : EIATTR_FRAME_SIZE
	.align		4
.L_23:
        /*0024*/ 	.byte	0x04, 0x11
        /*0026*/ 	.short	(.L_25 - .L_24)
	.align		4
.L_24:
        /*0028*/ 	.word	index@($__internal_0_$__cuda_sm10x_tcgen05_guardrail_trap_col_being_dealloced_not_returned_by_alloc)
        /*002c*/ 	.word	0x00000000


	//----- nvinfo : EIATTR_FRAME_SIZE
	.align		4
.L_25:
        /*0030*/ 	.byte	0x04, 0x11
        /*0032*/ 	.short	(.L_27 - .L_26)
	.align		4
.L_26:
        /*0034*/ 	.word	index@(_ZN7cutlass13device_kernelINS_4gemm6kernel13GemmUniversalIN4cute5tupleIJiiiiEEENS1_10collective13CollectiveMmaINS1_35MainloopSm100TmaUmmaWarpSpecializedILi4ELi2ELi4ENS5_IJNS4_1CILi2EEENSA_ILi1EEESC_EEEEENS5_IJNSA_ILi64EEENSA_ILi256EEENSA_ILi32EEEEEENS_10tfloat32_tENS5_IJlSC_lEEESJ_SK_NS4_8TiledMMAINS4_8MMA_AtomIJNS4_17SM100_MMA_TF32_SSISJ_SJ_fLi64ELi256ELNS4_4UMMA5MajorE0ELSP_0ELNSO_7ScaleInE0ELSQ_0EEEEEENS4_6LayoutINS5_IJSC_SC_SC_EEENS5_IJNSA_ILi0EEESV_SV_EEEEENS5_IJNS4_10UnderscoreESY_SY_EEEEENS4_13SM90_TMA_LOADENS4_14ComposedLayoutINS4_7SwizzleILi3ELi4ELi3EEENS4_18smem_ptr_flag_bitsILi32EEENST_INS5_IJNSA_ILi8EEESH_EEENS5_IJSH_SC_EEEEEEEvNS4_8identityENS4_23SM90_TMA_LOAD_MULTICASTES1B_vS1C_EENS_8epilogue10collective18CollectiveEpilogueINS1F_23Sm100TmaWarpSpecializedILi4ELi2ELi16ELb1ELb0EEEJSI_NS5_IJNST_ISF_SC_EENST_ISH_SC_EEEEESJ_SK_SJ_SK_NS1F_6fusion15FusionCallbacksIS1J_NS1N_17LinearCombinationISJ_fSJ_fLNS_15FloatRoundStyleE2EEESI_S1M_JEEENS4_5SM1004TMEM4LOAD26SM100_TMEM_LOAD_16dp128b8xES11_S1B_NS4_17SM75_U32x4_LDSM_NENS4_14SM90_TMA_STOREES1B_NS4_17SM90_U32x4_STSM_NENS4_39AutoVectorizingCopyWithAssumedAlignmentILi128EEEEEEvvEEEEvNT_6ParamsE)
        /*0038*/ 	.word	0x00000000


	//----- nvinfo : EIATTR_MIN_STACK_SIZE
	.align		4
.L_27:
        /*003c*/ 	.byte	0x04, 0x12
        /*003e*/ 	.short	(.L_29 - .L_28)
	.align		4
.L_28:
        /*0040*/ 	.word	index@(_ZN7cutlass13device_kernelINS_4gemm6kernel13GemmUniversalIN4cute5tupleIJiiiiEEENS1_10collective13CollectiveMmaINS1_35MainloopSm100TmaUmmaWarpSpecializedILi4ELi2ELi4ENS5_IJNS4_1CILi2EEENSA_ILi1EEESC_EEEEENS5_IJNSA_ILi64EEENSA_ILi256EEENSA_ILi32EEEEEENS_10tfloat32_tENS5_IJlSC_lEEESJ_SK_NS4_8TiledMMAINS4_8MMA_AtomIJNS4_17SM100_MMA_TF32_SSISJ_SJ_fLi64ELi256ELNS4_4UMMA5MajorE0ELSP_0ELNSO_7ScaleInE0ELSQ_0EEEEEENS4_6LayoutINS5_IJSC_SC_SC_EEENS5_IJNSA_ILi0EEESV_SV_EEEEENS5_IJNS4_10UnderscoreESY_SY_EEEEENS4_13SM90_TMA_LOADENS4_14ComposedLayoutINS4_7SwizzleILi3ELi4ELi3EEENS4_18smem_ptr_flag_bitsILi32EEENST_INS5_IJNSA_ILi8EEESH_EEENS5_IJSH_SC_EEEEEEEvNS4_8identityENS4_23SM90_TMA_LOAD_MULTICASTES1B_vS1C_EENS_8epilogue10collective18CollectiveEpilogueINS1F_23Sm100TmaWarpSpecializedILi4ELi2ELi16ELb1ELb0EEEJSI_NS5_IJNST_ISF_SC_EENST_ISH_SC_EEEEESJ_SK_SJ_SK_NS1F_6fusion15FusionCallbacksIS1J_NS1N_17LinearCombinationISJ_fSJ_fLNS_15FloatRoundStyleE2EEESI_S1M_JEEENS4_5SM1004TMEM4LOAD26SM100_TMEM_LOAD_16dp128b8xES11_S1B_NS4_17SM75_U32x4_LDSM_NENS4_14SM90_TMA_STOREES1B_NS4_17SM90_U32x4_STSM_NENS4_39AutoVectorizingCopyWithAssumedAlignmentILi128EEEEEEvvEEEEvNT_6ParamsE)
        /*0044*/ 	.word	0x00000000
.L_29:


//--------------------- .nv.compat                --------------------------
	.section	.nv.compat,"",@"SHT_CUDA_COMPAT_INFO"
	.align	4
        /*0000*/ 	.byte	0x02, 0x09, 0x01, 0x00, 0x02, 0x02, 0x02, 0x00, 0x02, 0x05, 0x05, 0x00, 0x03, 0x07, 0x01, 0x01
        /*0010*/ 	.byte	0x02, 0x03, 0x01, 0x00, 0x02, 0x06, 0x01, 0x00, 0x04, 0x0b, 0x08, 0x00, 0x09, 0x00, 0x00, 0x00
        /*0020*/ 	.byte	0x00, 0x00, 0x00, 0x00


//--------------------- .nv.info._ZN7cutlass13device_kernelINS_4gemm6kernel13GemmUniversalIN4cute5tupleIJiiiiEEENS1_10collective13CollectiveMmaINS1_35MainloopSm100TmaUmmaWarpSpecializedILi4ELi2ELi4ENS5_IJNS4_1CILi2EEENSA_ILi1EEESC_EEEEENS5_IJNSA_ILi64EEENSA_ILi256EEENSA_ILi32EEEEEENS_10tfloat32_tENS5_IJlSC_lEEESJ_SK_NS4_8TiledMMAINS4_8MMA_AtomIJNS4_17SM100_MMA_TF32_SSISJ_SJ_fLi64ELi256ELNS4_4UMMA5MajorE0ELSP_0ELNSO_7ScaleInE0ELSQ_0EEEEEENS4_6LayoutINS5_IJSC_SC_SC_EEENS5_IJNSA_ILi0EEESV_SV_EEEEENS5_IJNS4_10UnderscoreESY_SY_EEEEENS4_13SM90_TMA_LOADENS4_14ComposedLayoutINS4_7SwizzleILi3ELi4ELi3EEENS4_18smem_ptr_flag_bitsILi32EEENST_INS5_IJNSA_ILi8EEESH_EEENS5_IJSH_SC_EEEEEEEvNS4_8identityENS4_23SM90_TMA_LOAD_MULTICASTES1B_vS1C_EENS_8epilogue10collective18CollectiveEpilogueINS1F_23Sm100TmaWarpSpecializedILi4ELi2ELi16ELb1ELb0EEEJSI_NS5_IJNST_ISF_SC_EENST_ISH_SC_EEEEESJ_SK_SJ_SK_NS1F_6fusion15FusionCallbacksIS1J_NS1N_17LinearCombinationISJ_fSJ_fLNS_15FloatRoundStyleE2EEESI_S1M_JEEENS4_5SM1004TMEM4LOAD26SM100_TMEM_LOAD_16dp128b8xES11_S1B_NS4_17SM75_U32x4_LDSM_NENS4_14SM90_TMA_STOREES1B_NS4_17SM90_U32x4_STSM_NENS4_39AutoVectorizingCopyWithAssumedAlignmentILi128EEEEEEvvEEEEvNT_6ParamsE --------------------------
	.section	.nv.info._ZN7cutlass13device_kernelINS_4gemm6kernel13GemmUniversalIN4cute5tupleIJiiiiEEENS1_10collective13CollectiveMmaINS1_35MainloopSm100TmaUmmaWarpSpecializedILi4ELi2ELi4ENS5_IJNS4_1CILi2EEENSA_ILi1EEESC_EEEEENS5_IJNSA_ILi64EEENSA_ILi256EEENSA_ILi32EEEEEENS_10tfloat32_tENS5_IJlSC_lEEESJ_SK_NS4_8TiledMMAINS4_8MMA_AtomIJNS4_17SM100_MMA_TF32_SSISJ_SJ_fLi64ELi256ELNS4_4UMMA5MajorE0ELSP_0ELNSO_7ScaleInE0ELSQ_0EEEEEENS4_6LayoutINS5_IJSC_SC_SC_EEENS5_IJNSA_ILi0EEESV_SV_EEEEENS5_IJNS4_10UnderscoreESY_SY_EEEEENS4_13SM90_TMA_LOADENS4_14ComposedLayoutINS4_7SwizzleILi3ELi4ELi3EEENS4_18smem_ptr_flag_bitsILi32EEENST_INS5_IJNSA_ILi8EEESH_EEENS5_IJSH_SC_EEEEEEEvNS4_8identityENS4_23SM90_TMA_LOAD_MULTICASTES1B_vS1C_EENS_8epilogue10collective18CollectiveEpilogueINS1F_23Sm100TmaWarpSpecializedILi4ELi2ELi16ELb1ELb0EEEJSI_NS5_IJNST_ISF_SC_EENST_ISH_SC_EEEEESJ_SK_SJ_SK_NS1F_6fusion15FusionCallbacksIS1J_NS1N_17LinearCombinationISJ_fSJ_fLNS_15FloatRoundStyleE2EEESI_S1M_JEEENS4_5SM1004TMEM4LOAD26SM100_TMEM_LOAD_16dp128b8xES11_S1B_NS4_17SM75_U32x4_LDSM_NENS4_14SM90_TMA_STOREES1B_NS4_17SM90_U32x4_STSM_NENS4_39AutoVectorizingCopyWithAssumedAlignmentILi128EEEEEEvvEEEEvNT_6ParamsE,"",@"SHT_CUDA_INFO"
	.sectionflags	@""
	.align	4


	//----- nvinfo : EIATTR_CUDA_API_VERSION
	.align		4
        /*0000*/ 	.byte	0x04, 0x37
        /*0002*/ 	.short	(.L_31 - .L_30)
.L_30:
        /*0004*/ 	.word	0x00000082


	//----- nvinfo : EIATTR_KPARAM_INFO
	.align		4
.L_31:
        /*0008*/ 	.byte	0x04, 0x17
        /*000a*/ 	.short	(.L_33 - .L_32)
.L_32:
        /*000c*/ 	.word	0x00000000
        /*0010*/ 	.short	0x0000
        /*0012*/ 	.short	0x0000
        /*0014*/ 	.byte	0x00, 0xf0, 0x01, 0x20


	//----- nvinfo : EIATTR_AT_ENTRY_FRAGMENTS
	.align		4
.L_33:
        /*0018*/ 	.byte	0x04, 0x4f
        /*001a*/ 	.short	(.L_35 - .L_34)


	//   ....[0]....
.L_34:
        /*001c*/ 	.word	0x00000006


	//----- nvinfo : EIATTR_RESERVED_SMEM_USED
	.align		4
.L_35:
        /*0020*/ 	.byte	0x01, 0x41
	.zero		2


	//----- nvinfo : EIATTR_SPARSE_MMA_MASK
	.align		4
        /*0024*/ 	.byte	0x03, 0x50
        /*0026*/ 	.short	0x0000


	//----- nvinfo : EIATTR_TCGEN05_1CTA_USED
	.align		4
        /*0028*/ 	.byte	0x01, 0x51
	.zero		2


	//----- nvinfo : EIATTR_MAXREG_COUNT
	.align		4
        /*002c*/ 	.byte	0x03, 0x1b
        /*002e*/ 	.short	0x00ff


	//----- nvinfo : EIATTR_NUM_BARRIERS
	.align		4
        /*0030*/ 	.byte	0x02, 0x4c
        /*0032*/ 	.byte	0x07
	.zero		1


	//----- nvinfo : EIATTR_EXTERNS
	.align		4
        /*0034*/ 	.byte	0x04, 0x0f
        /*0036*/ 	.short	(.L_37 - .L_36)


	//   ....[0]....
	.align		4
.L_36:
        /*0038*/ 	.word	index@(__assertfail)


	//----- nvinfo : EIATTR_MERCURY_ISA_VERSION
	.align		4
.L_37:
        /*003c*/ 	.byte	0x03, 0x5f
        /*003e*/ 	.short	0x0101


	//----- nvinfo : EIATTR_INT_WARP_WIDE_INSTR_OFFSETS
	.align		4
        /*0040*/ 	.byte	0x04, 0x31
        /*0042*/ 	.short	(.L_39 - .L_38)


	//   ....[0]....
.L_38:
        /*0044*/ 	.word	0x00003ce0


	//   ....[1]....
        /*0048*/ 	.word	0x00003d00


	//   ....[2]....
        /*004c*/ 	.word	0x00003d30


	//   ....[3]....
        /*0050*/ 	.word	0x00004940


	//   ....[4]....
        /*0054*/ 	.word	0x000049a0


	//   ....[5]....
        /*0058*/ 	.word	0x00004a90


	//   ....[6]....
        /*005c*/ 	.word	0x00004b10


	//   ....[7]....
        /*0060*/ 	.word	0x00004bf0


	//   ....[8]....
        /*0064*/ 	.word	0x00004c70


	//   ....[9]....
        /*0068*/ 	.word	0x00004d60


	//   ....[10]....
        /*006c*/ 	.word	0x00004df0


	//   ....[11]....
        /*0070*/ 	.word	0x00004ee0


	//   ....[12]....
        /*0074*/ 	.word	0x00004f60


	//   ....[13]....
        /*0078*/ 	.word	0x00005060


	//   ....[14]....
        /*007c*/ 	.word	0x000050e0


	//   ....[15]....
        /*0080*/ 	.word	0x000051e0


	//   ....[16]....
        /*0084*/ 	.word	0x00005270


	//   ....[17]....
        /*0088*/ 	.word	0x00005370


	//   ....[18]....
        /*008c*/ 	.word	0x00005400


	//----- nvinfo : EIATTR_COOP_GROUP_MASK_REGIDS
	.align		4
.L_39:
        /*0090*/ 	.byte	0x04, 0x29
        /*0092*/ 	.short	(.L_41 - .L_40)


	//   ....[0]....
.L_40:
        /*0094*/ 	.word	0xffffffff


	//   ....[1]....
        /*0098*/ 	.word	0xffffffff


	//   ....[2]....
        /*009c*/ 	.word	0xffffffff


	//   ....[3]....
        /*00a0*/ 	.word	0xffffffff


	//   ....[4]....
        /*00a4*/ 	.word	0xffffffff


	//   ....[5]....
        /*00a8*/ 	.word	0xffffffff


	//   ....[6]....
        /*00ac*/ 	.word	0xffffffff


	//   ....[7]....
        /*00b0*/ 	.word	0xffffffff


	//   ....[8]....
        /*00b4*/ 	.word	0xffffffff


	//   ....[9]....
        /*00b8*/ 	.word	0xffffffff


	//   ....[10]....
        /*00bc*/ 	.word	0xffffffff


	//   ....[11]....
        /*00c0*/ 	.word	0xffffffff


	//   ....[12]....
        /*00c4*/ 	.word	0xffffffff


	//   ....[13]....
        /*00c8*/ 	.word	0xffffffff


	//----- nvinfo : EIATTR_COOP_GROUP_INSTR_OFFSETS
	.align		4
.L_41:
        /*00cc*/ 	.byte	0x04, 0x28
        /*00ce*/ 	.short	(.L_43 - .L_42)


	//   ....[0]....
.L_42:
        /*00d0*/ 	.word	0x00000080


	//   ....[1]....
        /*00d4*/ 	.word	0x000004f0


	//   ....[2]....
        /*00d8*/ 	.word	0x00000690


	//   ....[3]....
        /*00dc*/ 	.word	0x00000830


	//   ....[4]....
        /*00e0*/ 	.word	0x00000930


	//   ....[5]....
        /*00e4*/ 	.word	0x00000aa0


	//   ....[6]....
        /*00e8*/ 	.word	0x00000c40


	//   ....[7]....
        /*00ec*/ 	.word	0x00000df0


	//   ....[8]....
        /*00f0*/ 	.word	0x00001fe0


	//   ....[9]....
        /*00f4*/ 	.word	0x00002ed0


	//   ....[10]....
        /*00f8*/ 	.word	0x000030e0


	//   ....[11]....
        /*00fc*/ 	.word	0x00003110


	//   ....[12]....
        /*0100*/ 	.word	0x00003bc0


	//   ....[13]....
        /*0104*/ 	.word	0x00003df0


	//----- nvinfo : EIATTR_VRC_CTA_INIT_COUNT
	.align		4
.L_43:
        /*0108*/ 	.byte	0x02, 0x4a
        /*010a*/ 	.byte	0x80
	.zero		1


	//----- nvinfo : EIATTR_SYSCALL_OFFSETS
	.align		4
        /*010c*/ 	.byte	0x04, 0x46
        /*010e*/ 	.short	(.L_45 - .L_44)


	//   ....[0]....
.L_44:
        /*0110*/ 	.word	0x000060d0


	//   ....[1]....
        /*0114*/ 	.word	0x000061c0


	//   ....[2]....
        /*0118*/ 	.word	0x00006a50


	//   ....[3]....
        /*011c*/ 	.word	0x00007410


	//   ....[4]....
        /*0120*/ 	.word	0x00007d70


	//   ....[5]....
        /*0124*/ 	.word	0x00008710


	//   ....[6]....
        /*0128*/ 	.word	0x000090b0


	//   ....[7]....
        /*012c*/ 	.word	0x00009a80


	//   ....[8]....
        /*0130*/ 	.word	0x0000a420


	//   ....[9]....
        /*0134*/ 	.word	0x0000ad70


	//----- nvinfo : EIATTR_MBARRIER_INSTR_OFFSETS
	.align		4
.L_45:
        /*0138*/ 	.byte	0x04, 0x39
        /*013a*/ 	.short	(.L_47 - .L_46)


	//   ....[0]....
.L_46:
        /*013c*/ 	.word	0x00000600
        /*0140*/ 	.word	0x000000ff
        /*0144*/ 	.word	0x00000000
        /*0148*/ 	.short	0x0100
        /*014a*/ 	.byte	0x04
	.zero		1


	//   ....[1]....
        /*014c*/ 	.word	0x00000610
        /*0150*/ 	.word	0x000000ff
        /*0154*/ 	.word	0x00000020
        /*0158*/ 	.short	0x0100
        /*015a*/ 	.byte	0x04
	.zero		1


	//   ....[2]....
        /*015c*/ 	.word	0x00000620
        /*0160*/ 	.word	0x000000ff
        /*0164*/ 	.word	0x00000008
        /*0168*/ 	.short	0x0100
        /*016a*/ 	.byte	0x04
	.zero		1


	//   ....[3]....
        /*016c*/ 	.word	0x00000630
        /*0170*/ 	.word	0x000000ff
        /*0174*/ 	.word	0x00000028
        /*0178*/ 	.short	0x0100
        /*017a*/ 	.byte	0x04
	.zero		1


	//   ....[4]....
        /*017c*/ 	.word	0x00000640
        /*0180*/ 	.word	0x000000ff
        /*0184*/ 	.word	0x00000010
        /*0188*/ 	.short	0x0100
        /*018a*/ 	.byte	0x04
	.zero		1


	//   ....[5]....
        /*018c*/ 	.word	0x00000650
        /*0190*/ 	.word	0x000000ff
        /*0194*/ 	.word	0x00000030
        /*0198*/ 	.short	0x0100
        /*019a*/ 	.byte	0x04
	.zero		1


	//   ....[6]....
        /*019c*/ 	.word	0x00000660
        /*01a0*/ 	.word	0x000000ff
        /*01a4*/ 	.word	0x00000018
        /*01a8*/ 	.short	0x0100
        /*01aa*/ 	.byte	0x04
	.zero		1


	//   ....[7]....
        /*01ac*/ 	.word	0x00000670
        /*01b0*/ 	.word	0x000000ff
        /*01b4*/ 	.word	0x00000038
        /*01b8*/ 	.short	0x0100
        /*01ba*/ 	.byte	0x04
	.zero		1


	//   ....[8]....
        /*01bc*/ 	.word	0x000007a0
        /*01c0*/ 	.word	0x000000ff
        /*01c4*/ 	.word	0x00000040
        /*01c8*/ 	.short	0x0100
        /*01ca*/ 	.byte	0x04
	.zero		1


	//   ....[9]....
        /*01cc*/ 	.word	0x000007b0
        /*01d0*/ 	.word	0x000000ff
        /*01d4*/ 	.word	0x00000060
        /*01d8*/ 	.short	0x0100
        /*01da*/ 	.byte	0x04
	.zero		1


	//   ....[10]....
        /*01dc*/ 	.word	0x000007c0
        /*01e0*/ 	.word	0x000000ff
        /*01e4*/ 	.word	0x00000048
        /*01e8*/ 	.short	0x0100
        /*01ea*/ 	.byte	0x04
	.zero		1


	//   ....[11]....
        /*01ec*/ 	.word	0x000007d0
        /*01f0*/ 	.word	0x000000ff
        /*01f4*/ 	.word	0x00000068
        /*01f8*/ 	.short	0x0100
        /*01fa*/ 	.byte	0x04
	.zero		1


	//   ....[12]....
        /*01fc*/ 	.word	0x000007e0
        /*0200*/ 	.word	0x000000ff
        /*0204*/ 	.word	0x00000050
        /*0208*/ 	.short	0x0100
        /*020a*/ 	.byte	0x04
	.zero		1


	//   ....[13]....
        /*020c*/ 	.word	0x000007f0
        /*0210*/ 	.word	0x000000ff
        /*0214*/ 	.word	0x00000070
        /*0218*/ 	.short	0x0100
        /*021a*/ 	.byte	0x04
	.zero		1


	//   ....[14]....
        /*021c*/ 	.word	0x00000800
        /*0220*/ 	.word	0x000000ff
        /*0224*/ 	.word	0x00000058
        /*0228*/ 	.short	0x0100
        /*022a*/ 	.byte	0x04
	.zero		1


	//   ....[15]....
        /*022c*/ 	.word	0x00000810
        /*0230*/ 	.word	0x000000ff
        /*0234*/ 	.word	0x00000078
        /*0238*/ 	.short	0x0100
        /*023a*/ 	.byte	0x04
	.zero		1


	//   ....[16]....
        /*023c*/ 	.word	0x00000900
        /*0240*/ 	.word	0x000000ff
        /*0244*/ 	.word	0x00000080
        /*0248*/ 	.short	0x0100
        /*024a*/ 	.byte	0x06
	.zero		1


	//   ....[17]....
        /*024c*/ 	.word	0x00000910
        /*0250*/ 	.word	0x000000ff
        /*0254*/ 	.word	0x00000088
        /*0258*/ 	.short	0x0100
        /*025a*/ 	.byte	0x06
	.zero		1


	//   ....[18]....
        /*025c*/ 	.word	0x00000a50
        /*0260*/ 	.word	0x000000ff
        /*0264*/ 	.word	0x00000090
        /*0268*/ 	.short	0x0100
        /*026a*/ 	.byte	0x06
	.zero		1


	//   ....[19]....
        /*026c*/ 	.word	0x00000a60
        /*0270*/ 	.word	0x000000ff
        /*0274*/ 	.word	0x000000a0
        /*0278*/ 	.short	0x0100
        /*027a*/ 	.byte	0x06
	.zero		1


	//   ....[20]....
        /*027c*/ 	.word	0x00000a70
        /*0280*/ 	.word	0x000000ff
        /*0284*/ 	.word	0x00000098
        /*0288*/ 	.short	0x0100
        /*028a*/ 	.byte	0x06
	.zero		1


	//   ....[21]....
        /*028c*/ 	.word	0x00000a80
        /*0290*/ 	.word	0x000000ff
        /*0294*/ 	.word	0x000000a8
        /*0298*/ 	.short	0x0100
        /*029a*/ 	.byte	0x06
	.zero		1


	//   ....[22]....
        /*029c*/ 	.word	0x00000bb0
        /*02a0*/ 	.word	0x000000ff
        /*02a4*/ 	.word	0x000000b0
        /*02a8*/ 	.short	0x0100
        /*02aa*/ 	.byte	0x04
	.zero		1


	//   ....[23]....
        /*02ac*/ 	.word	0x00000bc0
        /*02b0*/ 	.word	0x000000ff
        /*02b4*/ 	.word	0x000000d0
        /*02b8*/ 	.short	0x0100
        /*02ba*/ 	.byte	0x04
	.zero		1


	//   ....[24]....
        /*02bc*/ 	.word	0x00000bd0
        /*02c0*/ 	.word	0x000000ff
        /*02c4*/ 	.word	0x000000b8
        /*02c8*/ 	.short	0x0100
        /*02ca*/ 	.byte	0x04
	.zero		1


	//   ....[25]....
        /*02cc*/ 	.word	0x00000be0
        /*02d0*/ 	.word	0x000000ff
        /*02d4*/ 	.word	0x000000d8
        /*02d8*/ 	.short	0x0100
        /*02da*/ 	.byte	0x04
	.zero		1


	//   ....[26]....
        /*02dc*/ 	.word	0x00000bf0
        /*02e0*/ 	.word	0x000000ff
        /*02e4*/ 	.word	0x000000c0
        /*02e8*/ 	.short	0x0100
        /*02ea*/ 	.byte	0x04
	.zero		1


	//   ....[27]....
        /*02ec*/ 	.word	0x00000c00
        /*02f0*/ 	.word	0x000000ff
        /*02f4*/ 	.word	0x000000e0
        /*02f8*/ 	.short	0x0100
        /*02fa*/ 	.byte	0x04
	.zero		1


	//   ....[28]....
        /*02fc*/ 	.word	0x00000c10
        /*0300*/ 	.word	0x000000ff
        /*0304*/ 	.word	0x000000c8
        /*0308*/ 	.short	0x0100
        /*030a*/ 	.byte	0x04
	.zero		1


	//   ....[29]....
        /*030c*/ 	.word	0x00000c20
        /*0310*/ 	.word	0x000000ff
        /*0314*/ 	.word	0x000000e8
        /*0318*/ 	.short	0x0100
        /*031a*/ 	.byte	0x04
	.zero		1


	//   ....[30]....
        /*031c*/ 	.word	0x00000d10
        /*0320*/ 	.word	0x000000ff
        /*0324*/ 	.word	0x000000f0
        /*0328*/ 	.short	0x0100
        /*032a*/ 	.byte	0x04
	.zero		1


	//   ....[31]....
        /*032c*/ 	.word	0x00000d20
        /*0330*/ 	.word	0x000000ff
        /*0334*/ 	.word	0x00000100
        /*0338*/ 	.short	0x0100
        /*033a*/ 	.byte	0x04
	.zero		1


	//   ....[32]....
        /*033c*/ 	.word	0x00000d30
        /*0340*/ 	.word	0x000000ff
        /*0344*/ 	.word	0x000000f8
        /*0348*/ 	.short	0x0100
        /*034a*/ 	.byte	0x04
	.zero		1


	//   ....[33]....
        /*034c*/ 	.word	0x00000d40
        /*0350*/ 	.word	0x000000ff
        /*0354*/ 	.word	0x00000108
        /*0358*/ 	.short	0x0100
        /*035a*/ 	.byte	0x04
	.zero		1


	//   ....[34]....
        /*035c*/ 	.word	0x000018a0
        /*0360*/ 	.word	0x00000000
        /*0364*/ 	.word	0x00000100
        /*0368*/ 	.short	0x010a
        /*036a*/ 	.byte	0xff
	.zero		1


	//   ....[35]....
        /*036c*/ 	.word	0x000018c0
        /*0370*/ 	.word	0x00000000
        /*0374*/ 	.word	0x000000f0
        /*0378*/ 	.short	0x0101
        /*037a*/ 	.byte	0xff
	.zero		1


	//   ....[36]....
        /*037c*/ 	.word	0x00001980
        /*0380*/ 	.word	0x000000ff
        /*0384*/ 	.word	0x00000020
        /*0388*/ 	.short	0x010a
        /*038a*/ 	.byte	0x04
	.zero		1


	//   ....[37]....
        /*038c*/ 	.word	0x00001a00
        /*0390*/ 	.word	0x000000ff
        /*0394*/ 	.word	0x00000020
        /*0398*/ 	.short	0x010a
        /*039a*/ 	.byte	0x21
	.zero		1


	//   ....[38]....
        /*039c*/ 	.word	0x00001b90
        /*03a0*/ 	.word	0x000000ff
        /*03a4*/ 	.word	0x00000020
        /*03a8*/ 	.short	0x010a
        /*03aa*/ 	.byte	0x06
	.zero		1


	//   ....[39]....
        /*03ac*/ 	.word	0x00001ca0
        /*03b0*/ 	.word	0x000000ff
        /*03b4*/ 	.word	0x00000088
        /*03b8*/ 	.short	0x0101
        /*03ba*/ 	.byte	0x0d
	.zero		1


	//   ....[40]....
        /*03bc*/ 	.word	0x00001cc0
        /*03c0*/ 	.word	0x000000ff
        /*03c4*/ 	.word	0x00000020
        /*03c8*/ 	.short	0x010a
        /*03ca*/ 	.byte	0x04
	.zero		1


	//   ....[41]....
        /*03cc*/ 	.word	0x00001d40
        /*03d0*/ 	.word	0x000000ff
        /*03d4*/ 	.word	0x00000020
        /*03d8*/ 	.short	0x010a
        /*03da*/ 	.byte	0x09
	.zero		1


	//   ....[42]....
        /*03dc*/ 	.word	0x00001ee0
        /*03e0*/ 	.word	0x000000ff
        /*03e4*/ 	.word	0x00000020
        /*03e8*/ 	.short	0x010a
        /*03ea*/ 	.byte	0x07
	.zero		1


	//   ....[43]....
        /*03ec*/ 	.word	0x00002010
        /*03f0*/ 	.word	0x00000003
        /*03f4*/ 	.word	0x00000090
        /*03f8*/ 	.short	0x010a
        /*03fa*/ 	.byte	0xff
	.zero		1


	//   ....[44]....
        /*03fc*/ 	.word	0x00002160
        /*0400*/ 	.word	0x00000000
        /*0404*/ 	.word	0x00000000
        /*0408*/ 	.short	0x0101
        /*040a*/ 	.byte	0xff
	.zero		1


	//   ....[45]....
        /*040c*/ 	.word	0x00002720
        /*0410*/ 	.word	0x000000ff
        /*0414*/ 	.word	0x00000000
        /*0418*/ 	.short	0x010a
        /*041a*/ 	.byte	0x04
	.zero		1


	//   ....[46]....
        /*041c*/ 	.word	0x000027b0
        /*0420*/ 	.word	0x000000ff
        /*0424*/ 	.word	0x00000000
        /*0428*/ 	.short	0x010a
        /*042a*/ 	.byte	0x05
	.zero		1


	//   ....[47]....
        /*042c*/ 	.word	0x00002840
        /*0430*/ 	.word	0x000000ff
        /*0434*/ 	.word	0x00000000
        /*0438*/ 	.short	0x010a
        /*043a*/ 	.byte	0x05
	.zero		1


	//   ....[48]....
        /*043c*/ 	.word	0x000028e0
        /*0440*/ 	.word	0x00000000
        /*0444*/ 	.word	0x00000000
        /*0448*/ 	.short	0x010a
        /*044a*/ 	.byte	0xff
	.zero		1


	//   ....[49]....
        /*044c*/ 	.word	0x00002a20
        /*0450*/ 	.word	0x00000002
        /*0454*/ 	.word	0x000000f0
        /*0458*/ 	.short	0x010a
        /*045a*/ 	.byte	0xff
	.zero		1


	//   ....[50]....
        /*045c*/ 	.word	0x00002a80
        /*0460*/ 	.word	0x00000004
        /*0464*/ 	.word	0x00000000
        /*0468*/ 	.short	0x0101
        /*046a*/ 	.byte	0xff
	.zero		1


	//   ....[51]....
        /*046c*/ 	.word	0x00002aa0
        /*0470*/ 	.word	0x000000ff
        /*0474*/ 	.word	0x000000a0
        /*0478*/ 	.short	0x010a
        /*047a*/ 	.byte	0x04
	.zero		1


	//   ....[52]....
        /*047c*/ 	.word	0x00002bc0
        /*0480*/ 	.word	0x00000002
        /*0484*/ 	.word	0x00000090
        /*0488*/ 	.short	0x010a
        /*048a*/ 	.byte	0xff
	.zero		1


	//   ....[53]....
        /*048c*/ 	.word	0x00002cd0
        /*0490*/ 	.word	0x00000002
        /*0494*/ 	.word	0x00000000
        /*0498*/ 	.short	0x0101
        /*049a*/ 	.byte	0xff
	.zero		1


	//   ....[54]....
        /*049c*/ 	.word	0x00002d60
        /*04a0*/ 	.word	0x000000ff
        /*04a4*/ 	.word	0x000000a0
        /*04a8*/ 	.short	0x0106
        /*04aa*/ 	.byte	0x04
	.zero		1


	//   ....[55]....
        /*04ac*/ 	.word	0x00002d80
        /*04b0*/ 	.word	0x000000ff
        /*04b4*/ 	.word	0x000000a0
        /*04b8*/ 	.short	0x010a
        /*04ba*/ 	.byte	0x04
	.zero		1


	//   ....[56]....
        /*04bc*/ 	.word	0x00002e10
        /*04c0*/ 	.word	0x000000ff
        /*04c4*/ 	.word	0x000000a0
        /*04c8*/ 	.short	0x0106
        /*04ca*/ 	.byte	0x07
	.zero		1


	//   ....[57]....
        /*04cc*/ 	.word	0x00002e50
        /*04d0*/ 	.word	0x00000000
        /*04d4*/ 	.word	0x000000a0
        /*04d8*/ 	.short	0x010a
        /*04da*/ 	.byte	0xff
	.zero		1


	//   ....[58]....
        /*04dc*/ 	.word	0x000033b0
        /*04e0*/ 	.word	0x00000000
        /*04e4*/ 	.word	0x00000090
        /*04e8*/ 	.short	0x010a
        /*04ea*/ 	.byte	0xff
	.zero		1


	//   ....[59]....
        /*04ec*/ 	.word	0x000034b0
        /*04f0*/ 	.word	0x00000003
        /*04f4*/ 	.word	0x00000000
        /*04f8*/ 	.short	0x0101
        /*04fa*/ 	.byte	0xff
	.zero		1


	//   ....[60]....
        /*04fc*/ 	.word	0x000034c0
        /*0500*/ 	.word	0x000000ff
        /*0504*/ 	.word	0x00000000
        /*0508*/ 	.short	0x010a
        /*050a*/ 	.byte	0x04
	.zero		1


	//   ....[61]....
        /*050c*/ 	.word	0x00003540
        /*0510*/ 	.word	0x000000ff
        /*0514*/ 	.word	0x000000d0
        /*0518*/ 	.short	0x010a
        /*051a*/ 	.byte	0x1f
	.zero		1


	//   ....[62]....
        /*051c*/ 	.word	0x00003620
        /*0520*/ 	.word	0x000000ff
        /*0524*/ 	.word	0x00000000
        /*0528*/ 	.short	0x010a
        /*052a*/ 	.byte	0x05
	.zero		1


	//   ....[63]....
        /*052c*/ 	.word	0x00003760
        /*0530*/ 	.word	0x000000ff
        /*0534*/ 	.word	0x00000000
        /*0538*/ 	.short	0x010a
        /*053a*/ 	.byte	0x04
	.zero		1


	//   ....[64]....
        /*053c*/ 	.word	0x000039f0
        /*0540*/ 	.word	0x000000ff
        /*0544*/ 	.word	0x00000000
        /*0548*/ 	.short	0x010a
        /*054a*/ 	.byte	0x04
	.zero		1


	//   ....[65]....
        /*054c*/ 	.word	0x00003a80
        /*0550*/ 	.word	0x000000ff
        /*0554*/ 	.word	0x00000000
        /*0558*/ 	.short	0x010a
        /*055a*/ 	.byte	0x05
	.zero		1


	//   ....[66]....
        /*055c*/ 	.word	0x00003b10
        /*0560*/ 	.word	0x000000ff
        /*0564*/ 	.word	0x00000000
        /*0568*/ 	.short	0x010a
        /*056a*/ 	.byte	0x05
	.zero		1


	//   ....[67]....
        /*056c*/ 	.word	0x00003ba0
        /*0570*/ 	.word	0x000000ff
        /*0574*/ 	.word	0x00000000
        /*0578*/ 	.short	0x010a
        /*057a*/ 	.byte	0x04
	.zero		1


	//   ....[68]....
        /*057c*/ 	.word	0x000040f0
        /*0580*/ 	.word	0x00000008
        /*0584*/ 	.word	0x00000090
        /*0588*/ 	.short	0x010a
        /*058a*/ 	.byte	0xff
	.zero		1


	//   ....[69]....
        /*058c*/ 	.word	0x00004260
        /*0590*/ 	.word	0x00000000
        /*0594*/ 	.word	0x00000000
        /*0598*/ 	.short	0x0101
        /*059a*/ 	.byte	0xff
	.zero		1


	//   ....[70]....
        /*059c*/ 	.word	0x00004750
        /*05a0*/ 	.word	0x000000ff
        /*05a4*/ 	.word	0x00000088
        /*05a8*/ 	.short	0x010a
        /*05aa*/ 	.byte	0x15
	.zero		1


	//   ....[71]....
        /*05ac*/ 	.word	0x000048e0
        /*05b0*/ 	.word	0x000000ff
        /*05b4*/ 	.word	0x00000060
        /*05b8*/ 	.short	0x010a
        /*05ba*/ 	.byte	0x15
	.zero		1


	//   ....[72]....
        /*05bc*/ 	.word	0x00004a40
        /*05c0*/ 	.word	0x000000ff
        /*05c4*/ 	.word	0x00000040
        /*05c8*/ 	.short	0x010b
        /*05ca*/ 	.byte	0x15
	.zero		1


	//   ....[73]....
        /*05cc*/ 	.word	0x00004a50
        /*05d0*/ 	.word	0x000000ff
        /*05d4*/ 	.word	0x00000000
        /*05d8*/ 	.short	0x0101
        /*05da*/ 	.byte	0x27
	.zero		1


	//   ....[74]....
        /*05dc*/ 	.word	0x00004a60
        /*05e0*/ 	.word	0x000000ff
        /*05e4*/ 	.word	0x00000068
        /*05e8*/ 	.short	0x010a
        /*05ea*/ 	.byte	0x15
	.zero		1


	//   ....[75]....
        /*05ec*/ 	.word	0x00004ba0
        /*05f0*/ 	.word	0x000000ff
        /*05f4*/ 	.word	0x00000048
        /*05f8*/ 	.short	0x010b
        /*05fa*/ 	.byte	0x15
	.zero		1


	//   ....[76]....
        /*05fc*/ 	.word	0x00004bb0
        /*0600*/ 	.word	0x000000ff
        /*0604*/ 	.word	0x00000000
        /*0608*/ 	.short	0x0101
        /*060a*/ 	.byte	0x26
	.zero		1


	//   ....[77]....
        /*060c*/ 	.word	0x00004bc0
        /*0610*/ 	.word	0x000000ff
        /*0614*/ 	.word	0x00000070
        /*0618*/ 	.short	0x010a
        /*061a*/ 	.byte	0x15
	.zero		1


	//   ....[78]....
        /*061c*/ 	.word	0x00004d10
        /*0620*/ 	.word	0x000000ff
        /*0624*/ 	.word	0x00000050
        /*0628*/ 	.short	0x010b
        /*062a*/ 	.byte	0x15
	.zero		1


	//   ....[79]....
        /*062c*/ 	.word	0x00004d20
        /*0630*/ 	.word	0x000000ff
        /*0634*/ 	.word	0x00000000
        /*0638*/ 	.short	0x0101
        /*063a*/ 	.byte	0x25
	.zero		1


	//   ....[80]....
        /*063c*/ 	.word	0x00004d30
        /*0640*/ 	.word	0x000000ff
        /*0644*/ 	.word	0x00000078
        /*0648*/ 	.short	0x010a
        /*064a*/ 	.byte	0x15
	.zero		1


	//   ....[81]....
        /*064c*/ 	.word	0x00004e90
        /*0650*/ 	.word	0x000000ff
        /*0654*/ 	.word	0x00000058
        /*0658*/ 	.short	0x010b
        /*065a*/ 	.byte	0x15
	.zero		1


	//   ....[82]....
        /*065c*/ 	.word	0x00004ea0
        /*0660*/ 	.word	0x000000ff
        /*0664*/ 	.word	0x00000000
        /*0668*/ 	.short	0x0101
        /*066a*/ 	.byte	0x1d
	.zero		1


	//   ....[83]....
        /*066c*/ 	.word	0x00004eb0
        /*0670*/ 	.word	0x000000ff
        /*0674*/ 	.word	0x00000060
        /*0678*/ 	.short	0x010a
        /*067a*/ 	.byte	0x15
	.zero		1


	//   ....[84]....
        /*067c*/ 	.word	0x00005010
        /*0680*/ 	.word	0x000000ff
        /*0684*/ 	.word	0x00000040
        /*0688*/ 	.short	0x010b
        /*068a*/ 	.byte	0x15
	.zero		1


	//   ....[85]....
        /*068c*/ 	.word	0x00005020
        /*0690*/ 	.word	0x000000ff
        /*0694*/ 	.word	0x00000000
        /*0698*/ 	.short	0x0101
        /*069a*/ 	.byte	0x27
	.zero		1


	//   ....[86]....
        /*069c*/ 	.word	0x00005030
        /*06a0*/ 	.word	0x000000ff
        /*06a4*/ 	.word	0x00000068
        /*06a8*/ 	.short	0x010a
        /*06aa*/ 	.byte	0x15
	.zero		1


	//   ....[87]....
        /*06ac*/ 	.word	0x00005190
        /*06b0*/ 	.word	0x000000ff
        /*06b4*/ 	.word	0x00000048
        /*06b8*/ 	.short	0x010b
        /*06ba*/ 	.byte	0x15
	.zero		1


	//   ....[88]....
        /*06bc*/ 	.word	0x000051a0
        /*06c0*/ 	.word	0x000000ff
        /*06c4*/ 	.word	0x00000000
        /*06c8*/ 	.short	0x0101
        /*06ca*/ 	.byte	0x26
	.zero		1


	//   ....[89]....
        /*06cc*/ 	.word	0x000051b0
        /*06d0*/ 	.word	0x000000ff
        /*06d4*/ 	.word	0x00000070
        /*06d8*/ 	.short	0x010a
        /*06da*/ 	.byte	0x15
	.zero		1


	//   ....[90]....
        /*06dc*/ 	.word	0x00005320
        /*06e0*/ 	.word	0x000000ff
        /*06e4*/ 	.word	0x00000050
        /*06e8*/ 	.short	0x010b
        /*06ea*/ 	.byte	0x15
	.zero		1


	//   ....[91]....
        /*06ec*/ 	.word	0x00005330
        /*06f0*/ 	.word	0x000000ff
        /*06f4*/ 	.word	0x00000000
        /*06f8*/ 	.short	0x0101
        /*06fa*/ 	.byte	0x25
	.zero		1


	//   ....[92]....
        /*06fc*/ 	.word	0x00005340
        /*0700*/ 	.word	0x000000ff
        /*0704*/ 	.word	0x00000078
        /*0708*/ 	.short	0x010a
        /*070a*/ 	.byte	0x15
	.zero		1


	//   ....[93]....
        /*070c*/ 	.word	0x00005530
        /*0710*/ 	.word	0x000000ff
        /*0714*/ 	.word	0x00000058
        /*0718*/ 	.short	0x010b
        /*071a*/ 	.byte	0x15
	.zero		1


	//   ....[94]....
        /*071c*/ 	.word	0x00005540
        /*0720*/ 	.word	0x000000ff
        /*0724*/ 	.word	0x00000000
        /*0728*/ 	.short	0x0101
        /*072a*/ 	.byte	0x1d
	.zero		1


	//   ....[95]....
        /*072c*/ 	.word	0x00005560
        /*0730*/ 	.word	0x000000ff
        /*0734*/ 	.word	0x00000060
        /*0738*/ 	.short	0x010a
        /*073a*/ 	.byte	0x15
	.zero		1


	//   ....[96]....
        /*073c*/ 	.word	0x00005580
        /*0740*/ 	.word	0x000000ff
        /*0744*/ 	.word	0x00000068
        /*0748*/ 	.short	0x010a
        /*074a*/ 	.byte	0x15
	.zero		1


	//   ....[97]....
        /*074c*/ 	.word	0x000055a0
        /*0750*/ 	.word	0x000000ff
        /*0754*/ 	.word	0x00000070
        /*0758*/ 	.short	0x010a
        /*075a*/ 	.byte	0x15
	.zero		1


	//   ....[98]....
        /*075c*/ 	.word	0x000055f0
        /*0760*/ 	.word	0x00000002
        /*0764*/ 	.word	0x00000078
        /*0768*/ 	.short	0x010a
        /*076a*/ 	.byte	0xff
	.zero		1


	//   ....[99]....
        /*076c*/ 	.word	0x00005960
        /*0770*/ 	.word	0x00000003
        /*0774*/ 	.word	0x00000090
        /*0778*/ 	.short	0x010a
        /*077a*/ 	.byte	0xff
	.zero		1


	//   ....[100]....
        /*077c*/ 	.word	0x00005ae0
        /*0780*/ 	.word	0x00000000
        /*0784*/ 	.word	0x00000000
        /*0788*/ 	.short	0x0101
        /*078a*/ 	.byte	0xff
	.zero		1


	//   ....[101]....
        /*078c*/ 	.word	0x000066b0
        /*0790*/ 	.word	0x000000ff
        /*0794*/ 	.word	0x00000040
        /*0798*/ 	.short	0x010a
        /*079a*/ 	.byte	0x2b
	.zero		1


	//   ....[102]....
        /*079c*/ 	.word	0x00006710
        /*07a0*/ 	.word	0x00000052
        /*07a4*/ 	.word	0x000000b0
        /*07a8*/ 	.short	0x010a
        /*07aa*/ 	.byte	0xff
	.zero		1


	//   ....[103]....
        /*07ac*/ 	.word	0x00006830
        /*07b0*/ 	.word	0x000000ff
        /*07b4*/ 	.word	0x00000040
        /*07b8*/ 	.short	0x010a
        /*07ba*/ 	.byte	0x2b
	.zero		1


	//   ....[104]....
        /*07bc*/ 	.word	0x00006930
        /*07c0*/ 	.word	0x00000052
        /*07c4*/ 	.word	0x000000b0
        /*07c8*/ 	.short	0x010a
        /*07ca*/ 	.byte	0xff
	.zero		1


	//   ....[105]....
        /*07cc*/ 	.word	0x00007130
        /*07d0*/ 	.word	0x00000000
        /*07d4*/ 	.word	0x00000000
        /*07d8*/ 	.short	0x0101
        /*07da*/ 	.byte	0xff
	.zero		1


	//   ....[106]....
        /*07dc*/ 	.word	0x00007140
        /*07e0*/ 	.word	0x00000003
        /*07e4*/ 	.word	0x00000040
        /*07e8*/ 	.short	0x010a
        /*07ea*/ 	.byte	0xff
	.zero		1


	//   ....[107]....
        /*07ec*/ 	.word	0x00007210
        /*07f0*/ 	.word	0x00000003
        /*07f4*/ 	.word	0x00000040
        /*07f8*/ 	.short	0x010a
        /*07fa*/ 	.byte	0xff
	.zero		1


	//   ....[108]....
        /*07fc*/ 	.word	0x00007a90
        /*0800*/ 	.word	0x00000028
        /*0804*/ 	.word	0x00000000
        /*0808*/ 	.short	0x0101
        /*080a*/ 	.byte	0xff
	.zero		1


	//   ....[109]....
        /*080c*/ 	.word	0x00007ab0
        /*0810*/ 	.word	0x0000005b
        /*0814*/ 	.word	0x00000040
        /*0818*/ 	.short	0x010a
        /*081a*/ 	.byte	0xff
	.zero		1


	//   ....[110]....
        /*081c*/ 	.word	0x00007b70
        /*0820*/ 	.word	0x0000005b
        /*0824*/ 	.word	0x00000040
        /*0828*/ 	.short	0x010a
        /*082a*/ 	.byte	0xff
	.zero		1


	//   ....[111]....
        /*082c*/ 	.word	0x000083f0
        /*0830*/ 	.word	0x0000005c
        /*0834*/ 	.word	0x00000000
        /*0838*/ 	.short	0x0101
        /*083a*/ 	.byte	0xff
	.zero		1


	//   ....[112]....
        /*083c*/ 	.word	0x00008410
        /*0840*/ 	.word	0x0000005d
        /*0844*/ 	.word	0x00000040
        /*0848*/ 	.short	0x010a
        /*084a*/ 	.byte	0xff
	.zero		1


	//   ....[113]....
        /*084c*/ 	.word	0x000084d0
        /*0850*/ 	.word	0x0000005d
        /*0854*/ 	.word	0x00000040
        /*0858*/ 	.short	0x010a
        /*085a*/ 	.byte	0xff
	.zero		1


	//   ....[114]....
        /*085c*/ 	.word	0x00008d80
        /*0860*/ 	.word	0x0000005c
        /*0864*/ 	.word	0x00000000
        /*0868*/ 	.short	0x0101
        /*086a*/ 	.byte	0xff
	.zero		1


	//   ....[115]....
        /*086c*/ 	.word	0x00008da0
        /*0870*/ 	.word	0x0000005d
        /*0874*/ 	.word	0x00000040
        /*0878*/ 	.short	0x010a
        /*087a*/ 	.byte	0xff
	.zero		1


	//   ....[116]....
        /*087c*/ 	.word	0x00008e60
        /*0880*/ 	.word	0x0000005d
        /*0884*/ 	.word	0x00000040
        /*0888*/ 	.short	0x010a
        /*088a*/ 	.byte	0xff
	.zero		1


	//   ....[117]....
        /*088c*/ 	.word	0x00009750
        /*0890*/ 	.word	0x0000005c
        /*0894*/ 	.word	0x00000000
        /*0898*/ 	.short	0x0101
        /*089a*/ 	.byte	0xff
	.zero		1


	//   ....[118]....
        /*089c*/ 	.word	0x00009770
        /*08a0*/ 	.word	0x0000005d
        /*08a4*/ 	.word	0x00000040
        /*08a8*/ 	.short	0x010a
        /*08aa*/ 	.byte	0xff
	.zero		1


	//   ....[119]....
        /*08ac*/ 	.word	0x00009830
        /*08b0*/ 	.word	0x0000005d
        /*08b4*/ 	.word	0x00000040
        /*08b8*/ 	.short	0x010a
        /*08ba*/ 	.byte	0xff
	.zero		1


	//   ....[120]....
        /*08bc*/ 	.word	0x0000a0f0
        /*08c0*/ 	.word	0x0000005c
        /*08c4*/ 	.word	0x00000000
        /*08c8*/ 	.short	0x0101
        /*08ca*/ 	.byte	0xff
	.zero		1


	//   ....[121]....
        /*08cc*/ 	.word	0x0000a110
        /*08d0*/ 	.word	0x0000005d
        /*08d4*/ 	.word	0x00000040
        /*08d8*/ 	.short	0x010a
        /*08da*/ 	.byte	0xff
	.zero		1


	//   ....[122]....
        /*08dc*/ 	.word	0x0000a1d0
        /*08e0*/ 	.word	0x0000005d
        /*08e4*/ 	.word	0x00000040
        /*08e8*/ 	.short	0x010a
        /*08ea*/ 	.byte	0xff
	.zero		1


	//   ....[123]....
        /*08ec*/ 	.word	0x0000aa90
        /*08f0*/ 	.word	0x0000005c
        /*08f4*/ 	.word	0x00000000
        /*08f8*/ 	.short	0x0101
        /*08fa*/ 	.byte	0xff
	.zero		1


	//   ....[124]....
        /*08fc*/ 	.word	0x0000aab0
        /*0900*/ 	.word	0x0000005d
        /*0904*/ 	.word	0x00000040
        /*0908*/ 	.short	0x010a
        /*090a*/ 	.byte	0xff
	.zero		1


	//   ....[125]....
        /*090c*/ 	.word	0x0000ab70
        /*0910*/ 	.word	0x0000005d
        /*0914*/ 	.word	0x00000040
        /*0918*/ 	.short	0x010a
        /*091a*/ 	.byte	0xff
	.zero		1


	//   ....[126]....
        /*091c*/ 	.word	0x0000b150
        /*0920*/ 	.word	0x000000ff
        /*0924*/ 	.word	0x00000000
        /*0928*/ 	.short	0x0101
        /*092a*/ 	.byte	0x04
	.zero		1


	//   ....[127]....
        /*092c*/ 	.word	0x0000b450
        /*0930*/ 	.word	0x00000002
        /*0934*/ 	.word	0x00000000
        /*0938*/ 	.short	0x0101
        /*093a*/ 	.byte	0xff
	.zero		1


	//   ....[128]....
        /*093c*/ 	.word	0x0000b710
        /*0940*/ 	.word	0x000000ff
        /*0944*/ 	.word	0x00000000
        /*0948*/ 	.short	0x0101
        /*094a*/ 	.byte	0x04
	.zero		1


	//   ....[129]....
        /*094c*/ 	.word	0x0000b730
        /*0950*/ 	.word	0x00000000
        /*0954*/ 	.word	0x00000100
        /*0958*/ 	.short	0x010a
        /*095a*/ 	.byte	0xff
	.zero		1


	//   ....[130]....
        /*095c*/ 	.word	0x0000b790
        /*0960*/ 	.word	0x00000000
        /*0964*/ 	.word	0x00000020
        /*0968*/ 	.short	0x010a
        /*096a*/ 	.byte	0xff
	.zero		1


	//   ....[131]....
        /*096c*/ 	.word	0x0000b7f0
        /*0970*/ 	.word	0x00000000
        /*0974*/ 	.word	0x00000020
        /*0978*/ 	.short	0x010a
        /*097a*/ 	.byte	0xff
	.zero		1


	//   ....[132]....
        /*097c*/ 	.word	0x0000b840
        /*0980*/ 	.word	0x00000003
        /*0984*/ 	.word	0x00000090
        /*0988*/ 	.short	0x010a
        /*098a*/ 	.byte	0xff
	.zero		1


	//   ....[133]....
        /*098c*/ 	.word	0x0000b8a0
        /*0990*/ 	.word	0x00000000
        /*0994*/ 	.word	0x00000000
        /*0998*/ 	.short	0x010a
        /*099a*/ 	.byte	0xff
	.zero		1


	//   ....[134]....
        /*099c*/ 	.word	0x0000b900
        /*09a0*/ 	.word	0x00000000
        /*09a4*/ 	.word	0x00000000
        /*09a8*/ 	.short	0x010a
        /*09aa*/ 	.byte	0xff
	.zero		1


	//   ....[135]....
        /*09ac*/ 	.word	0x0000b960
        /*09b0*/ 	.word	0x00000000
        /*09b4*/ 	.word	0x00000000
        /*09b8*/ 	.short	0x010a
        /*09ba*/ 	.byte	0xff
	.zero		1


	//   ....[136]....
        /*09bc*/ 	.word	0x0000b9b0
        /*09c0*/ 	.word	0x00000002
        /*09c4*/ 	.word	0x000000f0
        /*09c8*/ 	.short	0x010a
        /*09ca*/ 	.byte	0xff
	.zero		1


	//   ....[137]....
        /*09cc*/ 	.word	0x0000ba10
        /*09d0*/ 	.word	0x00000002
        /*09d4*/ 	.word	0x000000a0
        /*09d8*/ 	.short	0x010a
        /*09da*/ 	.byte	0xff
	.zero		1


	//   ....[138]....
        /*09dc*/ 	.word	0x0000ba60
        /*09e0*/ 	.word	0x00000002
        /*09e4*/ 	.word	0x00000090
        /*09e8*/ 	.short	0x010a
        /*09ea*/ 	.byte	0xff
	.zero		1


	//   ....[139]....
        /*09ec*/ 	.word	0x0000bac0
        /*09f0*/ 	.word	0x00000000
        /*09f4*/ 	.word	0x000000a0
        /*09f8*/ 	.short	0x010a
        /*09fa*/ 	.byte	0xff
	.zero		1


	//   ....[140]....
        /*09fc*/ 	.word	0x0000bb10
        /*0a00*/ 	.word	0x00000000
        /*0a04*/ 	.word	0x00000090
        /*0a08*/ 	.short	0x010a
        /*0a0a*/ 	.byte	0xff
	.zero		1


	//   ....[141]....
        /*0a0c*/ 	.word	0x0000bb70
        /*0a10*/ 	.word	0x00000003
        /*0a14*/ 	.word	0x000000d0
        /*0a18*/ 	.short	0x010a
        /*0a1a*/ 	.byte	0xff
	.zero		1


	//   ....[142]....
        /*0a1c*/ 	.word	0x0000bbd0
        /*0a20*/ 	.word	0x00000000
        /*0a24*/ 	.word	0x00000000
        /*0a28*/ 	.short	0x010a
        /*0a2a*/ 	.byte	0xff
	.zero		1


	//   ....[143]....
        /*0a2c*/ 	.word	0x0000bc30
        /*0a30*/ 	.word	0x00000000
        /*0a34*/ 	.word	0x00000000
        /*0a38*/ 	.short	0x010a
        /*0a3a*/ 	.byte	0xff
	.zero		1


	//   ....[144]....
        /*0a3c*/ 	.word	0x0000bc90
        /*0a40*/ 	.word	0x00000000
        /*0a44*/ 	.word	0x00000000
        /*0a48*/ 	.short	0x010a
        /*0a4a*/ 	.byte	0xff
	.zero		1


	//   ....[145]....
        /*0a4c*/ 	.word	0x0000bcf0
        /*0a50*/ 	.word	0x00000000
        /*0a54*/ 	.word	0x00000000
        /*0a58*/ 	.short	0x010a
        /*0a5a*/ 	.byte	0xff
	.zero		1


	//   ....[146]....
        /*0a5c*/ 	.word	0x0000bd50
        /*0a60*/ 	.word	0x00000000
        /*0a64*/ 	.word	0x00000000
        /*0a68*/ 	.short	0x010a
        /*0a6a*/ 	.byte	0xff
	.zero		1


	//   ....[147]....
        /*0a6c*/ 	.word	0x0000bda0
        /*0a70*/ 	.word	0x00000008
        /*0a74*/ 	.word	0x00000090
        /*0a78*/ 	.short	0x010a
        /*0a7a*/ 	.byte	0xff
	.zero		1


	//   ....[148]....
        /*0a7c*/ 	.word	0x0000be00
        /*0a80*/ 	.word	0x00000000
        /*0a84*/ 	.word	0x00000088
        /*0a88*/ 	.short	0x010a
        /*0a8a*/ 	.byte	0xff
	.zero		1


	//   ....[149]....
        /*0a8c*/ 	.word	0x0000be60
        /*0a90*/ 	.word	0x00000000
        /*0a94*/ 	.word	0x00000060
        /*0a98*/ 	.short	0x010a
        /*0a9a*/ 	.byte	0xff
	.zero		1


	//   ....[150]....
        /*0a9c*/ 	.word	0x0000bec0
        /*0aa0*/ 	.word	0x00000000
        /*0aa4*/ 	.word	0x00000068
        /*0aa8*/ 	.short	0x010a
        /*0aaa*/ 	.byte	0xff
	.zero		1


	//   ....[151]....
        /*0aac*/ 	.word	0x0000bf20
        /*0ab0*/ 	.word	0x00000000
        /*0ab4*/ 	.word	0x00000070
        /*0ab8*/ 	.short	0x010a
        /*0aba*/ 	.byte	0xff
	.zero		1


	//   ....[152]....
        /*0abc*/ 	.word	0x0000bf80
        /*0ac0*/ 	.word	0x00000000
        /*0ac4*/ 	.word	0x00000078
        /*0ac8*/ 	.short	0x010a
        /*0aca*/ 	.byte	0xff
	.zero		1


	//   ....[153]....
        /*0acc*/ 	.word	0x0000bfe0
        /*0ad0*/ 	.word	0x00000007
        /*0ad4*/ 	.word	0x00000060
        /*0ad8*/ 	.short	0x010a
        /*0ada*/ 	.byte	0xff
	.zero		1


	//   ....[154]....
        /*0adc*/ 	.word	0x0000c040
        /*0ae0*/ 	.word	0x00000007
        /*0ae4*/ 	.word	0x00000068
        /*0ae8*/ 	.short	0x010a
        /*0aea*/ 	.byte	0xff
	.zero		1


	//   ....[155]....
        /*0aec*/ 	.word	0x0000c0a0
        /*0af0*/ 	.word	0x00000007
        /*0af4*/ 	.word	0x00000070
        /*0af8*/ 	.short	0x010a
        /*0afa*/ 	.byte	0xff
	.zero		1


	//   ....[156]....
        /*0afc*/ 	.word	0x0000c100
        /*0b00*/ 	.word	0x00000007
        /*0b04*/ 	.word	0x00000078
        /*0b08*/ 	.short	0x010a
        /*0b0a*/ 	.byte	0xff
	.zero		1


	//   ....[157]....
        /*0b0c*/ 	.word	0x0000c160
        /*0b10*/ 	.word	0x00000000
        /*0b14*/ 	.word	0x00000060
        /*0b18*/ 	.short	0x010a
        /*0b1a*/ 	.byte	0xff
	.zero		1


	//   ....[158]....
        /*0b1c*/ 	.word	0x0000c1c0
        /*0b20*/ 	.word	0x00000000
        /*0b24*/ 	.word	0x00000068
        /*0b28*/ 	.short	0x010a
        /*0b2a*/ 	.byte	0xff
	.zero		1


	//   ....[159]....
        /*0b2c*/ 	.word	0x0000c220
        /*0b30*/ 	.word	0x00000002
        /*0b34*/ 	.word	0x00000070
        /*0b38*/ 	.short	0x010a
        /*0b3a*/ 	.byte	0xff
	.zero		1


	//   ....[160]....
        /*0b3c*/ 	.word	0x0000c270
        /*0b40*/ 	.word	0x00000003
        /*0b44*/ 	.word	0x00000090
        /*0b48*/ 	.short	0x010a
        /*0b4a*/ 	.byte	0xff
	.zero		1


	//   ....[161]....
        /*0b4c*/ 	.word	0x0000c2d0
        /*0b50*/ 	.word	0x00000000
        /*0b54*/ 	.word	0x00000040
        /*0b58*/ 	.short	0x010a
        /*0b5a*/ 	.byte	0xff
	.zero		1


	//   ....[162]....
        /*0b5c*/ 	.word	0x0000c320
        /*0b60*/ 	.word	0x00000052
        /*0b64*/ 	.word	0x000000b0
        /*0b68*/ 	.short	0x010a
        /*0b6a*/ 	.byte	0xff
	.zero		1


	//   ....[163]....
        /*0b6c*/ 	.word	0x0000c370
        /*0b70*/ 	.word	0x00000003
        /*0b74*/ 	.word	0x00000040
        /*0b78*/ 	.short	0x010a
        /*0b7a*/ 	.byte	0xff
	.zero		1


	//   ....[164]....
        /*0b7c*/ 	.word	0x0000c3c0
        /*0b80*/ 	.word	0x0000005b
        /*0b84*/ 	.word	0x00000040
        /*0b88*/ 	.short	0x010a
        /*0b8a*/ 	.byte	0xff
	.zero		1


	//   ....[165]....
        /*0b8c*/ 	.word	0x0000c410
        /*0b90*/ 	.word	0x0000005d
        /*0b94*/ 	.word	0x00000040
        /*0b98*/ 	.short	0x010a
        /*0b9a*/ 	.byte	0xff
	.zero		1


	//   ....[166]....
        /*0b9c*/ 	.word	0x0000c460
        /*0ba0*/ 	.word	0x0000005d
        /*0ba4*/ 	.word	0x00000040
        /*0ba8*/ 	.short	0x010a
        /*0baa*/ 	.byte	0xff
	.zero		1


	//   ....[167]....
        /*0bac*/ 	.word	0x0000c4b0
        /*0bb0*/ 	.word	0x0000005d
        /*0bb4*/ 	.word	0x00000040
        /*0bb8*/ 	.short	0x010a
        /*0bba*/ 	.byte	0xff
	.zero		1


	//   ....[168]....
        /*0bbc*/ 	.word	0x0000c500
        /*0bc0*/ 	.word	0x0000005d
        /*0bc4*/ 	.word	0x00000040
        /*0bc8*/ 	.short	0x010a
        /*0bca*/ 	.byte	0xff
	.zero		1


	//   ....[169]....
        /*0bcc*/ 	.word	0x0000c550
        /*0bd0*/ 	.word	0x0000005d
        /*0bd4*/ 	.word	0x00000040
        /*0bd8*/ 	.short	0x010a
        /*0bda*/ 	.byte	0xff
	.zero		1


	//----- nvinfo : EIATTR_NUM_MBARRIERS
	.align		4
.L_47:
        /*0bdc*/ 	.byte	0x03, 0x38
        /*0bde*/ 	.short	0x0022


	//----- nvinfo : EIATTR_EXIT_INSTR_OFFSETS
	.align		4
        /*0be0*/ 	.byte	0x04, 0x1c
        /*0be2*/ 	.short	(.L_49 - .L_48)


	//   ....[0]....
.L_48:
        /*0be4*/ 	.word	0x00002910


	//   ....[1]....
        /*0be8*/ 	.word	0x00002e20


	//   ....[2]....
        /*0bec*/ 	.word	0x00002e80


	//   ....[3]....
        /*0bf0*/ 	.word	0x00003e00


	//   ....[4]....
        /*0bf4*/ 	.word	0x00005620


	//   ....[5]....
        /*0bf8*/ 	.word	0x00005660


	//   ....[6]....
        /*0bfc*/ 	.word	0x0000b5f0


	//   ....[7]....
        /*0c00*/ 	.word	0x0000b670


	//   ....[8]....
        /*0c04*/ 	.word	0x0000b6a0


	//   ....[9]....
        /*0c08*/ 	.word	0x0000b720


	//----- nvinfo : EIATTR_MAX_THREADS
	.align		4
.L_49:
        /*0c0c*/ 	.byte	0x04, 0x05
        /*0c0e*/ 	.short	(.L_51 - .L_50)
.L_50:
        /*0c10*/ 	.word	0x00000100
        /*0c14*/ 	.word	0x00000001
        /*0c18*/ 	.word	0x00000001


	//----- nvinfo : EIATTR_CRS_STACK_SIZE
	.align		4
.L_51:
        /*0c1c*/ 	.byte	0x04, 0x1e
        /*0c1e*/ 	.short	(.L_53 - .L_52)
.L_52:
        /*0c20*/ 	.word	0x00000000


	//----- nvinfo : EIATTR_CBANK_PARAM_SIZE
	.align		4
.L_53:
        /*0c24*/ 	.byte	0x03, 0x19
        /*0c26*/ 	.short	0x0800


	//----- nvinfo : EIATTR_PARAM_CBANK
	.align		4
        /*0c28*/ 	.byte	0x04, 0x0a
        /*0c2a*/ 	.short	(.L_55 - .L_54)
	.align		4
.L_54:
        /*0c2c*/ 	.word	index@(.nv.constant0._ZN7cutlass13device_kernelINS_4gemm6kernel13GemmUniversalIN4cute5tupleIJiiiiEEENS1_10collective13CollectiveMmaINS1_35MainloopSm100TmaUmmaWarpSpecializedILi4ELi2ELi4ENS5_IJNS4_1CILi2EEENSA_ILi1EEESC_EEEEENS5_IJNSA_ILi64EEENSA_ILi256EEENSA_ILi32EEEEEENS_10tfloat32_tENS5_IJlSC_lEEESJ_SK_NS4_8TiledMMAINS4_8MMA_AtomIJNS4_17SM100_MMA_TF32_SSISJ_SJ_fLi64ELi256ELNS4_4UMMA5MajorE0ELSP_0ELNSO_7ScaleInE0ELSQ_0EEEEEENS4_6LayoutINS5_IJSC_SC_SC_EEENS5_IJNSA_ILi0EEESV_SV_EEEEENS5_IJNS4_10UnderscoreESY_SY_EEEEENS4_13SM90_TMA_LOADENS4_14ComposedLayoutINS4_7SwizzleILi3ELi4ELi3EEENS4_18smem_ptr_flag_bitsILi32EEENST_INS5_IJNSA_ILi8EEESH_EEENS5_IJSH_SC_EEEEEEEvNS4_8identityENS4_23SM90_TMA_LOAD_MULTICASTES1B_vS1C_EENS_8epilogue10collective18CollectiveEpilogueINS1F_23Sm100TmaWarpSpecializedILi4ELi2ELi16ELb1ELb0EEEJSI_NS5_IJNST_ISF_SC_EENST_ISH_SC_EEEEESJ_SK_SJ_SK_NS1F_6fusion15FusionCallbacksIS1J_NS1N_17LinearCombinationISJ_fSJ_fLNS_15FloatRoundStyleE2EEESI_S1M_JEEENS4_5SM1004TMEM4LOAD26SM100_TMEM_LOAD_16dp128b8xES11_S1B_NS4_17SM75_U32x4_LDSM_NENS4_14SM90_TMA_STOREES1B_NS4_17SM90_U32x4_STSM_NENS4_39AutoVectorizingCopyWithAssumedAlignmentILi128EEEEEEvvEEEEvNT_6ParamsE)
        /*0c30*/ 	.short	0x0380
        /*0c32*/ 	.short	0x0800


	//----- nvinfo : EIATTR_SW_WAR
	.align		4
.L_55:
        /*0c34*/ 	.byte	0x04, 0x36
        /*0c36*/ 	.short	(.L_57 - .L_56)
.L_56:
        /*0c38*/ 	.word	0x00000008
.L_57:


//--------------------- .nv.callgraph             --------------------------
	.section	.nv.callgraph,"",@"SHT_CUDA_CALLGRAPH"
	.align	4
	.sectionentsize	8
	.align		4
        /*0000*/ 	.word	0x00000000
	.align		4
        /*0004*/ 	.word	0xffffffff
	.align		4
        /*0008*/ 	.word	index@(_ZN7cutlass13device_kernelINS_4gemm6kernel13GemmUniversalIN4cute5tupleIJiiiiEEENS1_10collective13CollectiveMmaINS1_35MainloopSm100TmaUmmaWarpSpecializedILi4ELi2ELi4ENS5_IJNS4_1CILi2EEENSA_ILi1EEESC_EEEEENS5_IJNSA_ILi64EEENSA_ILi256EEENSA_ILi32EEEEEENS_10tfloat32_tENS5_IJlSC_lEEESJ_SK_NS4_8TiledMMAINS4_8MMA_AtomIJNS4_17SM100_MMA_TF32_SSISJ_SJ_fLi64ELi256ELNS4_4UMMA5MajorE0ELSP_0ELNSO_7ScaleInE0ELSQ_0EEEEEENS4_6LayoutINS5_IJSC_SC_SC_EEENS5_IJNSA_ILi0EEESV_SV_EEEEENS5_IJNS4_10UnderscoreESY_SY_EEEEENS4_13SM90_TMA_LOADENS4_14ComposedLayoutINS4_7SwizzleILi3ELi4ELi3EEENS4_18smem_ptr_flag_bitsILi32EEENST_INS5_IJNSA_ILi8EEESH_EEENS5_IJSH_SC_EEEEEEEvNS4_8identityENS4_23SM90_TMA_LOAD_MULTICASTES1B_vS1C_EENS_8epilogue10collective18CollectiveEpilogueINS1F_23Sm100TmaWarpSpecializedILi4ELi2ELi16ELb1ELb0EEEJSI_NS5_IJNST_ISF_SC_EENST_ISH_SC_EEEEESJ_SK_SJ_SK_NS1F_6fusion15FusionCallbacksIS1J_NS1N_17LinearCombinationISJ_fSJ_fLNS_15FloatRoundStyleE2EEESI_S1M_JEEENS4_5SM1004TMEM4LOAD26SM100_TMEM_LOAD_16dp128b8xES11_S1B_NS4_17SM75_U32x4_LDSM_NENS4_14SM90_TMA_STOREES1B_NS4_17SM90_U32x4_STSM_NENS4_39AutoVectorizingCopyWithAssumedAlignmentILi128EEEEEEvvEEEEvNT_6ParamsE)
	.align		4
        /*000c*/ 	.word	index@(__assertfail)
	.align		4
        /*0010*/ 	.word	0x00000000
	.align		4
        /*0014*/ 	.word	0xfffffffe
	.align		4
        /*0018*/ 	.word	0x00000000
	.align		4
        /*001c*/ 	.word	0xfffffffd
	.align		4
        /*0020*/ 	.word	0x00000000
	.align		4
        /*0024*/ 	.word	0xfffffffc


//--------------------- .nv.constant4             --------------------------
	.section	.nv.constant4,"a",@progbits
	.align	8
	.align		8
.nv.constant4:
        /*0000*/ 	.dword	__assertfail
	.align		8
        /*0008*/ 	.dword	__unnamed_1
	.align		8
        /*0010*/ 	.dword	__unnamed_2
	.align		8
        /*0018*/ 	.dword	_ZN40_INTERNAL_8797b565_4_k_cu_de47e648_104634cuda3std3__45__cpo5beginE
	.align		8
        /*0020*/ 	.dword	_ZN40_INTERNAL_8797b565_4_k_cu_de47e648_104634cuda3std3__45__cpo3endE
	.align		8
        /*0028*/ 	.dword	_ZN40_INTERNAL_8797b565_4_k_cu_de47e648_104634cuda3std3__45__cpo6cbeginE
	.align		8
        /*0030*/ 	.dword	_ZN40_INTERNAL_8797b565_4_k_cu_de47e648_104634cuda3std3__45__cpo4cendE
	.align		8
        /*0038*/ 	.dword	_ZN40_INTERNAL_8797b565_4_k_cu_de47e648_104634cuda3std3__442_GLOBAL__N__8797b565_4_k_cu_de47e648_104636ignoreE
	.align		8
        /*0040*/ 	.dword	_ZN40_INTERNAL_8797b565_4_k_cu_de47e648_104634cuda3std3__419piecewise_constructE
	.align		8
        /*0048*/ 	.dword	_ZN40_INTERNAL_8797b565_4_k_cu_de47e648_104634cuda3std3__48in_placeE
	.align		8
        /*0050*/ 	.dword	_ZN40_INTERNAL_8797b565_4_k_cu_de47e648_104634cuda3std6ranges3__45__cpo4swapE
	.align		8
        /*0058*/ 	.dword	_ZN40_INTERNAL_8797b565_4_k_cu_de47e648_104634cuda3std6ranges3__45__cpo9iter_moveE
	.align		8
        /*0060*/ 	.dword	_ZN40_INTERNAL_8797b565_4_k_cu_de47e648_104634cute7productE
	.align		8
        /*0068*/ 	.dword	_ZN40_INTERNAL_8797b565_4_k_cu_de47e648_104634cute1_E
	.align		8
        /*0070*/ 	.dword	$str$25
	.align		8
        /*0078*/ 	.dword	$str$26
	.align		8
        /*0080*/ 	.dword	$str$27
	.align		8
        /*0088*/ 	.dword	$str$28


//--------------------- .text._ZN7cutlass13device_kernelINS_4gemm6kernel13GemmUniversalIN4cute5tupleIJiiiiEEENS1_10collective13CollectiveMmaINS1_35MainloopSm100TmaUmmaWarpSpecializedILi4ELi2ELi4ENS5_IJNS4_1CILi2EEENSA_ILi1EEESC_EEEEENS5_IJNSA_ILi64EEENSA_ILi256EEENSA_ILi32EEEEEENS_10tfloat32_tENS5_IJlSC_lEEESJ_SK_NS4_8TiledMMAINS4_8MMA_AtomIJNS4_17SM100_MMA_TF32_SSISJ_SJ_fLi64ELi256ELNS4_4UMMA5MajorE0ELSP_0ELNSO_7ScaleInE0ELSQ_0EEEEEENS4_6LayoutINS5_IJSC_SC_SC_EEENS5_IJNSA_ILi0EEESV_SV_EEEEENS5_IJNS4_10UnderscoreESY_SY_EEEEENS4_13SM90_TMA_LOADENS4_14ComposedLayoutINS4_7SwizzleILi3ELi4ELi3EEENS4_18smem_ptr_flag_bitsILi32EEENST_INS5_IJNSA_ILi8EEESH_EEENS5_IJSH_SC_EEEEEEEvNS4_8identityENS4_23SM90_TMA_LOAD_MULTICASTES1B_vS1C_EENS_8epilogue10collective18CollectiveEpilogueINS1F_23Sm100TmaWarpSpecializedILi4ELi2ELi16ELb1ELb0EEEJSI_NS5_IJNST_ISF_SC_EENST_ISH_SC_EEEEESJ_SK_SJ_SK_NS1F_6fusion15FusionCallbacksIS1J_NS1N_17LinearCombinationISJ_fSJ_fLNS_15FloatRoundStyleE2EEESI_S1M_JEEENS4_5SM1004TMEM4LOAD26SM100_TMEM_LOAD_16dp128b8xES11_S1B_NS4_17SM75_U32x4_LDSM_NENS4_14SM90_TMA_STOREES1B_NS4_17SM90_U32x4_STSM_NENS4_39AutoVectorizingCopyWithAssumedAlignmentILi128EEEEEEvvEEEEvNT_6ParamsE --------------------------
	.section	.text._ZN7cutlass13device_kernelINS_4gemm6kernel13GemmUniversalIN4cute5tupleIJiiiiEEENS1_10collective13CollectiveMmaINS1_35MainloopSm100TmaUmmaWarpSpecializedILi4ELi2ELi4ENS5_IJNS4_1CILi2EEENSA_ILi1EEESC_EEEEENS5_IJNSA_ILi64EEENSA_ILi256EEENSA_ILi32EEEEEENS_10tfloat32_tENS5_IJlSC_lEEESJ_SK_NS4_8TiledMMAINS4_8MMA_AtomIJNS4_17SM100_MMA_TF32_SSISJ_SJ_fLi64ELi256ELNS4_4UMMA5MajorE0ELSP_0ELNSO_7ScaleInE0ELSQ_0EEEEEENS4_6LayoutINS5_IJSC_SC_SC_EEENS5_IJNSA_ILi0EEESV_SV_EEEEENS5_IJNS4_10UnderscoreESY_SY_EEEEENS4_13SM90_TMA_LOADENS4_14ComposedLayoutINS4_7SwizzleILi3ELi4ELi3EEENS4_18smem_ptr_flag_bitsILi32EEENST_INS5_IJNSA_ILi8EEESH_EEENS5_IJSH_SC_EEEEEEEvNS4_8identityENS4_23SM90_TMA_LOAD_MULTICASTES1B_vS1C_EENS_8epilogue10collective18CollectiveEpilogueINS1F_23Sm100TmaWarpSpecializedILi4ELi2ELi16ELb1ELb0EEEJSI_NS5_IJNST_ISF_SC_EENST_ISH_SC_EEEEESJ_SK_SJ_SK_NS1F_6fusion15FusionCallbacksIS1J_NS1N_17LinearCombinationISJ_fSJ_fLNS_15FloatRoundStyleE2EEESI_S1M_JEEENS4_5SM1004TMEM4LOAD26SM100_TMEM_LOAD_16dp128b8xES11_S1B_NS4_17SM75_U32x4_LDSM_NENS4_14SM90_TMA_STOREES1B_NS4_17SM90_U32x4_STSM_NENS4_39AutoVectorizingCopyWithAssumedAlignmentILi128EEEEEEvvEEEEvNT_6ParamsE,"ax",@progbits
	.align	128
.text._ZN7cutlass13device_kernelINS_4gemm6kernel13GemmUniversalIN4cute5tupleIJiiiiEEENS1_10collective13CollectiveMmaINS1_35MainloopSm100TmaUmmaWarpSpecializedILi4ELi2ELi4ENS5_IJNS4_1CILi2EEENSA_ILi1EEESC_EEEEENS5_IJNSA_ILi64EEENSA_ILi256EEENSA_ILi32EEEEEENS_10tfloat32_tENS5_IJlSC_lEEESJ_SK_NS4_8TiledMMAINS4_8MMA_AtomIJNS4_17SM100_MMA_TF32_SSISJ_SJ_fLi64ELi256ELNS4_4UMMA5MajorE0ELSP_0ELNSO_7ScaleInE0ELSQ_0EEEEEENS4_6LayoutINS5_IJSC_SC_SC_EEENS5_IJNSA_ILi0EEESV_SV_EEEEENS5_IJNS4_10UnderscoreESY_SY_EEEEENS4_13SM90_TMA_LOADENS4_14ComposedLayoutINS4_7SwizzleILi3ELi4ELi3EEENS4_18smem_ptr_flag_bitsILi32EEENST_INS5_IJNSA_ILi8EEESH_EEENS5_IJSH_SC_EEEEEEEvNS4_8identityENS4_23SM90_TMA_LOAD_MULTICASTES1B_vS1C_EENS_8epilogue10collective18CollectiveEpilogueINS1F_23Sm100TmaWarpSpecializedILi4ELi2ELi16ELb1ELb0EEEJSI_NS5_IJNST_ISF_SC_EENST_ISH_SC_EEEEESJ_SK_SJ_SK_NS1F_6fusion15FusionCallbacksIS1J_NS1N_17LinearCombinationISJ_fSJ_fLNS_15FloatRoundStyleE2EEESI_S1M_JEEENS4_5SM1004TMEM4LOAD26SM100_TMEM_LOAD_16dp128b8xES11_S1B_NS4_17SM75_U32x4_LDSM_NENS4_14SM90_TMA_STOREES1B_NS4_17SM90_U32x4_STSM_NENS4_39AutoVectorizingCopyWithAssumedAlignmentILi128EEEEEEvvEEEEvNT_6ParamsE:
        .type           _ZN7cutlass13device_kernelINS_4gemm6kernel13GemmUniversalIN4cute5tupleIJiiiiEEENS1_10collective13CollectiveMmaINS1_35MainloopSm100TmaUmmaWarpSpecializedILi4ELi2ELi4ENS5_IJNS4_1CILi2EEENSA_ILi1EEESC_EEEEENS5_IJNSA_ILi64EEENSA_ILi256EEENSA_ILi32EEEEEENS_10tfloat32_tENS5_IJlSC_lEEESJ_SK_NS4_8TiledMMAINS4_8MMA_AtomIJNS4_17SM100_MMA_TF32_SSISJ_SJ_fLi64ELi256ELNS4_4UMMA5MajorE0ELSP_0ELNSO_7ScaleInE0ELSQ_0EEEEEENS4_6LayoutINS5_IJSC_SC_SC_EEENS5_IJNSA_ILi0EEESV_SV_EEEEENS5_IJNS4_10UnderscoreESY_SY_EEEEENS4_13SM90_TMA_LOADENS4_14ComposedLayoutINS4_7SwizzleILi3ELi4ELi3EEENS4_18smem_ptr_flag_bitsILi32EEENST_INS5_IJNSA_ILi8EEESH_EEENS5_IJSH_SC_EEEEEEEvNS4_8identityENS4_23SM90_TMA_LOAD_MULTICASTES1B_vS1C_EENS_8epilogue10collective18CollectiveEpilogueINS1F_23Sm100TmaWarpSpecializedILi4ELi2ELi16ELb1ELb0EEEJSI_NS5_IJNST_ISF_SC_EENST_ISH_SC_EEEEESJ_SK_SJ_SK_NS1F_6fusion15FusionCallbacksIS1J_NS1N_17LinearCombinationISJ_fSJ_fLNS_15FloatRoundStyleE2EEESI_S1M_JEEENS4_5SM1004TMEM4LOAD26SM100_TMEM_LOAD_16dp128b8xES11_S1B_NS4_17SM75_U32x4_LDSM_NENS4_14SM90_TMA_STOREES1B_NS4_17SM90_U32x4_STSM_NENS4_39AutoVectorizingCopyWithAssumedAlignmentILi128EEEEEEvvEEEEvNT_6ParamsE,@function
        .size           _ZN7cutlass13device_kernelINS_4gemm6kernel13GemmUniversalIN4cute5tupleIJiiiiEEENS1_10collective13CollectiveMmaINS1_35MainloopSm100TmaUmmaWarpSpecializedILi4ELi2ELi4ENS5_IJNS4_1CILi2EEENSA_ILi1EEESC_EEEEENS5_IJNSA_ILi64EEENSA_ILi256EEENSA_ILi32EEEEEENS_10tfloat32_tENS5_IJlSC_lEEESJ_SK_NS4_8TiledMMAINS4_8MMA_AtomIJNS4_17SM100_MMA_TF32_SSISJ_SJ_fLi64ELi256ELNS4_4UMMA5MajorE0ELSP_0ELNSO_7ScaleInE0ELSQ_0EEEEEENS4_6LayoutINS5_IJSC_SC_SC_EEENS5_IJNSA_ILi0EEESV_SV_EEEEENS5_IJNS4_10UnderscoreESY_SY_EEEEENS4_13SM90_TMA_LOADENS4_14ComposedLayoutINS4_7SwizzleILi3ELi4ELi3EEENS4_18smem_ptr_flag_bitsILi32EEENST_INS5_IJNSA_ILi8EEESH_EEENS5_IJSH_SC_EEEEEEEvNS4_8identityENS4_23SM90_TMA_LOAD_MULTICASTES1B_vS1C_EENS_8epilogue10collective18CollectiveEpilogueINS1F_23Sm100TmaWarpSpecializedILi4ELi2ELi16ELb1ELb0EEEJSI_NS5_IJNST_ISF_SC_EENST_ISH_SC_EEEEESJ_SK_SJ_SK_NS1F_6fusion15FusionCallbacksIS1J_NS1N_17LinearCombinationISJ_fSJ_fLNS_15FloatRoundStyleE2EEESI_S1M_JEEENS4_5SM1004TMEM4LOAD26SM100_TMEM_LOAD_16dp128b8xES11_S1B_NS4_17SM75_U32x4_LDSM_NENS4_14SM90_TMA_STOREES1B_NS4_17SM90_U32x4_STSM_NENS4_39AutoVectorizingCopyWithAssumedAlignmentILi128EEEEEEvvEEEEvNT_6ParamsE,(.L_x_227 - _ZN7cutlass13device_kernelINS_4gemm6kernel13GemmUniversalIN4cute5tupleIJiiiiEEENS1_10collective13CollectiveMmaINS1_35MainloopSm100TmaUmmaWarpSpecializedILi4ELi2ELi4ENS5_IJNS4_1CILi2EEENSA_ILi1EEESC_EEEEENS5_IJNSA_ILi64EEENSA_ILi256EEENSA_ILi32EEEEEENS_10tfloat32_tENS5_IJlSC_lEEESJ_SK_NS4_8TiledMMAINS4_8MMA_AtomIJNS4_17SM100_MMA_TF32_SSISJ_SJ_fLi64ELi256ELNS4_4UMMA5MajorE0ELSP_0ELNSO_7ScaleInE0ELSQ_0EEEEEENS4_6LayoutINS5_IJSC_SC_SC_EEENS5_IJNSA_ILi0EEESV_SV_EEEEENS5_IJNS4_10UnderscoreESY_SY_EEEEENS4_13SM90_TMA_LOADENS4_14ComposedLayoutINS4_7SwizzleILi3ELi4ELi3EEENS4_18smem_ptr_flag_bitsILi32EEENST_INS5_IJNSA_ILi8EEESH_EEENS5_IJSH_SC_EEEEEEEvNS4_8identityENS4_23SM90_TMA_LOAD_MULTICASTES1B_vS1C_EENS_8epilogue10collective18CollectiveEpilogueINS1F_23Sm100TmaWarpSpecializedILi4ELi2ELi16ELb1ELb0EEEJSI_NS5_IJNST_ISF_SC_EENST_ISH_SC_EEEEESJ_SK_SJ_SK_NS1F_6fusion15FusionCallbacksIS1J_NS1N_17LinearCombinationISJ_fSJ_fLNS_15FloatRoundStyleE2EEESI_S1M_JEEENS4_5SM1004TMEM4LOAD26SM100_TMEM_LOAD_16dp128b8xES11_S1B_NS4_17SM75_U32x4_LDSM_NENS4_14SM90_TMA_STOREES1B_NS4_17SM90_U32x4_STSM_NENS4_39AutoVectorizingCopyWithAssumedAlignmentILi128EEEEEEvvEEEEvNT_6ParamsE)
        .other          _ZN7cutlass13device_kernelINS_4gemm6kernel13GemmUniversalIN4cute5tupleIJiiiiEEENS1_10collective13CollectiveMmaINS1_35MainloopSm100TmaUmmaWarpSpecializedILi4ELi2ELi4ENS5_IJNS4_1CILi2EEENSA_ILi1EEESC_EEEEENS5_IJNSA_ILi64EEENSA_ILi256EEENSA_ILi32EEEEEENS_10tfloat32_tENS5_IJlSC_lEEESJ_SK_NS4_8TiledMMAINS4_8MMA_AtomIJNS4_17SM100_MMA_TF32_SSISJ_SJ_fLi64ELi256ELNS4_4UMMA5MajorE0ELSP_0ELNSO_7ScaleInE0ELSQ_0EEEEEENS4_6LayoutINS5_IJSC_SC_SC_EEENS5_IJNSA_ILi0EEESV_SV_EEEEENS5_IJNS4_10UnderscoreESY_SY_EEEEENS4_13SM90_TMA_LOADENS4_14ComposedLayoutINS4_7SwizzleILi3ELi4ELi3EEENS4_18smem_ptr_flag_bitsILi32EEENST_INS5_IJNSA_ILi8EEESH_EEENS5_IJSH_SC_EEEEEEEvNS4_8identityENS4_23SM90_TMA_LOAD_MULTICASTES1B_vS1C_EENS_8epilogue10collective18CollectiveEpilogueINS1F_23Sm100TmaWarpSpecializedILi4ELi2ELi16ELb1ELb0EEEJSI_NS5_IJNST_ISF_SC_EENST_ISH_SC_EEEEESJ_SK_SJ_SK_NS1F_6fusion15FusionCallbacksIS1J_NS1N_17LinearCombinationISJ_fSJ_fLNS_15FloatRoundStyleE2EEESI_S1M_JEEENS4_5SM1004TMEM4LOAD26SM100_TMEM_LOAD_16dp128b8xES11_S1B_NS4_17SM75_U32x4_LDSM_NENS4_14SM90_TMA_STOREES1B_NS4_17SM90_U32x4_STSM_NENS4_39AutoVectorizingCopyWithAssumedAlignmentILi128EEEEEEvvEEEEvNT_6ParamsE,@"STO_CUDA_ENTRY STV_DEFAULT"
_ZN7cutlass13device_kernelINS_4gemm6kernel13GemmUniversalIN4cute5tupleIJiiiiEEENS1_10collective13CollectiveMmaINS1_35MainloopSm100TmaUmmaWarpSpecializedILi4ELi2ELi4ENS5_IJNS4_1CILi2EEENSA_ILi1EEESC_EEEEENS5_IJNSA_ILi64EEENSA_ILi256EEENSA_ILi32EEEEEENS_10tfloat32_tENS5_IJlSC_lEEESJ_SK_NS4_8TiledMMAINS4_8MMA_AtomIJNS4_17SM100_MMA_TF32_SSISJ_SJ_fLi64ELi256ELNS4_4UMMA5MajorE0ELSP_0ELNSO_7ScaleInE0ELSQ_0EEEEEENS4_6LayoutINS5_IJSC_SC_SC_EEENS5_IJNSA_ILi0EEESV_SV_EEEEENS5_IJNS4_10UnderscoreESY_SY_EEEEENS4_13SM90_TMA_LOADENS4_14ComposedLayoutINS4_7SwizzleILi3ELi4ELi3EEENS4_18smem_ptr_flag_bitsILi32EEENST_INS5_IJNSA_ILi8EEESH_EEENS5_IJSH_SC_EEEEEEEvNS4_8identityENS4_23SM90_TMA_LOAD_MULTICASTES1B_vS1C_EENS_8epilogue10collective18CollectiveEpilogueINS1F_23Sm100TmaWarpSpecializedILi4ELi2ELi16ELb1ELb0EEEJSI_NS5_IJNST_ISF_SC_EENST_ISH_SC_EEEEESJ_SK_SJ_SK_NS1F_6fusion15FusionCallbacksIS1J_NS1N_17LinearCombinationISJ_fSJ_fLNS_15FloatRoundStyleE2EEESI_S1M_JEEENS4_5SM1004TMEM4LOAD26SM100_TMEM_LOAD_16dp128b8xES11_S1B_NS4_17SM75_U32x4_LDSM_NENS4_14SM90_TMA_STOREES1B_NS4_17SM90_U32x4_STSM_NENS4_39AutoVectorizingCopyWithAssumedAlignmentILi128EEEEEEvvEEEEvNT_6ParamsE:
[----:B------:R-:W1:Y:S01]  /*0000*/  LDC R1, c[0x0][0x37c] ;  /* 0x0000df00ff017b82 */ /* 0x000e620000000800 */
[----:B------:R-:W2:Y:S01]  /*0010*/  S2R R75, SR_TID.X ;  /* 0x00000000004b7919 */ /* 0x000ea20000002100 */
[----:B------:R-:W3:Y:S01]  /*0020*/  LDCU.64 UR8, c[0x0][0x890] ;  /* 0x00011200ff0877ac */ /* 0x000ee20008000a00 */
[----:B------:R-:W-:Y:S02]  /*0030*/  PRMT R63, RZ, 0x7610, R63 ;  /* 0x00007610ff3f7816 */ /* 0x000fe4000000003f */
[----:B------:R-:W-:Y:S01]  /*0040*/  ELECT P3, URZ, PT ;  /* 0x0000000000ff782f */ /* 0x000fe20003860000 */
[----:B---3--:R-:W-:-:S04]  /*0050*/  UISETP.NE.U32.AND UP0, UPT, UR8, URZ, UPT ;  /* 0x000000ff0800728c */ /* 0x008fc8000bf05070 */
[----:B------:R-:W-:Y:S01]  /*0060*/  UISETP.NE.AND.EX UP0, UPT, UR9, URZ, UPT, UP0 ;  /* 0x000000ff0900728c */ /* 0x000fe2000bf05300 */
[----:B--2---:R-:W-:-:S05]  /*0070*/  SHF.R.U32.HI R64, RZ, 0x5, R75 ;  /* 0x00000005ff407819 */ /* 0x004fca000001164b */
[----:B------:R-:W2:Y:S02]  /*0080*/  SHFL.IDX PT, R0, R64, RZ, 0x1f ;  /* 0x00001fff40007589 */ /* 0x000ea400000e0000 */
[----:B--2---:R-:W-:Y:S01]  /*0090*/  R2UR UR18, R0 ;  /* 0x00000000001272ca */ /* 0x004fe200000e0000 */
[----:B-1----:R-:W-:-:S14]  /*00a0*/  BRA.U UP0, `(.L_x_0) ;  /* 0x0000000100307547 */ /* 0x002fdc000b800000 */
[----:B------:R-:W1:Y:S02]  /*00b0*/  LDCU.64 UR4, c[0x0][0x888] ;  /* 0x00011100ff0477ac */ /* 0x000e640008000a00 */
[----:B-1----:R-:W-:-:S04]  /*00c0*/  UISETP.NE.U32.AND UP0, UPT, UR4, URZ, UPT ;  /* 0x000000ff0400728c */ /* 0x002fc8000bf05070 */
[----:B------:R-:W-:-:S09]  /*00d0*/  UISETP.NE.AND.EX UP0, UPT, UR5, URZ, UPT, UP0 ;  /* 0x000000ff0500728c */ /* 0x000fd2000bf05300 */
[----:B------:R-:W-:Y:S05]  /*00e0*/  BRA.U !UP0, `(.L_x_1) ;  /* 0x0000000108147547 */ /* 0x000fea000b800000 */
[----:B------:R-:W1:Y:S01]  /*00f0*/  LDC.64 R2, c[0x0][0x888] ;  /* 0x00022200ff027b82 */ /* 0x000e620000000a00 */
[----:B------:R-:W1:Y:S02]  /*0100*/  LDCU.64 UR4, c[0x0][0x358] ;  /* 0x00006b00ff0477ac */ /* 0x000e640008000a00 */
[----:B-1----:R1:W5:Y:S01]  /*0110*/  LDG.E R27, desc[UR4][R2.64] ;  /* 0x00000004021b7981 */ /* 0x002362000c1e1900 */
[----:B------:R-:W-:Y:S01]  /*0120*/  HFMA2 R63, -RZ, RZ, 0, 5.9604644775390625e-08 ;  /* 0x00000001ff3f7431 */ /* 0x000fe200000001ff */
[----:B------:R-:W-:Y:S05]  /*0130*/  BRA `(.L_x_0) ;  /* 0x00000000000c7947 */ /* 0x000fea0003800000 */
.L_x_1:
[----:B------:R-:W1:Y:S01]  /*0140*/  LDCU UR4, c[0x0][0x880] ;  /* 0x00011000ff0477ac */ /* 0x000e620008000800 */
[----:B------:R-:W-:Y:S01]  /*0150*/  HFMA2 R63, -RZ, RZ, 0, 5.9604644775390625e-08 ;  /* 0x00000001ff3f7431 */ /* 0x000fe200000001ff */
[----:B-1----:R-:W-:-:S07]  /*0160*/  MOV R27, UR4 ;  /* 0x00000004001b7c02 */ /* 0x002fce0008000f00 */
.L_x_0:
[----:B------:R-:W2:Y:S02]  /*0170*/  LDCU.64 UR4, c[0x0][0x8b0] ;  /* 0x00011600ff0477ac */ /* 0x000ea40008000a00 */
[----:B--2---:R-:W-:-:S04]  /*0180*/  UISETP.NE.U32.AND UP0, UPT, UR4, URZ, UPT ;  /* 0x000000ff0400728c */ /* 0x004fc8000bf05070 */
[----:B------:R-:W-:-:S09]  /*0190*/  UISETP.NE.AND.EX UP0, UPT, UR5, URZ, UPT, UP0 ;  /* 0x000000ff0500728c */ /* 0x000fd2000bf05300 */
[----:B------:R-:W-:Y:S05]  /*01a0*/  BRA.U UP0, `(.L_x_2) ;  /* 0x0000000100287547 */ /* 0x000fea000b800000 */
[----:B------:R-:W2:Y:S02]  /*01b0*/  LDCU.64 UR4, c[0x0][0x8a8] ;  /* 0x00011500ff0477ac */ /* 0x000ea40008000a00 */
[----:B--2---:R-:W-:-:S04]  /*01c0*/  UISETP.NE.U32.AND UP0, UPT, UR4, URZ, UPT ;  /* 0x000000ff0400728c */ /* 0x004fc8000bf05070 */
[----:B------:R-:W-:-:S09]  /*01d0*/  UISETP.NE.AND.EX UP0, UPT, UR5, URZ, UPT, UP0 ;  /* 0x000000ff0500728c */ /* 0x000fd2000bf05300 */
[----:B------:R-:W-:Y:S05]  /*01e0*/  BRA.U !UP0, `(.L_x_3) ;  /* 0x0000000108107547 */ /* 0x000fea000b800000 */
[----:B------:R-:W2:Y:S01]  /*01f0*/  LDC.64 R24, c[0x0][0x8a8] ;  /* 0x00022a00ff187b82 */ /* 0x000ea20000000a00 */
[----:B------:R-:W2:Y:S02]  /*0200*/  LDCU.64 UR4, c[0x0][0x358] ;  /* 0x00006b00ff0477ac */ /* 0x000ea40008000a00 */
[----:B--2---:R2:W5:Y:S01]  /*0210*/  LDG.E R24, desc[UR4][R24.64] ;  /* 0x0000000418187981 */ /* 0x004562000c1e1900 */
[----:B------:R-:W-:Y:S05]  /*0220*/  BRA `(.L_x_2) ;  /* 0x0000000000087947 */ /* 0x000fea0003800000 */
.L_x_3:
[----:B------:R-:W2:Y:S02]  /*0230*/  LDCU UR4, c[0x0][0x8a0] ;  /* 0x00011400ff0477ac */ /* 0x000ea40008000800 */
[----:B--2---:R-:W-:Y:S02]  /*0240*/  MOV R24, UR4 ;  /* 0x0000000400187c02 */ /* 0x004fe40008000f00 */
.L_x_2:
[----:B------:R-:W-:Y:S01]  /*0250*/  IMAD.U32 R0, RZ, RZ, UR18 ;  /* 0x00000012ff007e24 */ /* 0x000fe2000f8e00ff */
[----:B------:R-:W-:Y:S04]  /*0260*/  BSSY.RECONVERGENT B0, `(.L_x_4) ;  /* 0x000000c000007945 */ /* 0x000fe80003800200 */
[C---:B------:R-:W-:Y:S02]  /*0270*/  ISETP.NE.OR P1, PT, R0.reuse, 0x1, !P3 ;  /* 0x000000010000780c */ /* 0x040fe40005f25670 */
[----:B------:R-:W-:-:S11]  /*0280*/  ISETP.NE.OR P0, PT, R0, 0x3, !P3 ;  /* 0x000000030000780c */ /* 0x000fd60005f05670 */
[----:B------:R-:W-:Y:S05]  /*0290*/  @P1 BRA `(.L_x_5) ;  /* 0x0000000000201947 */ /* 0x000fea0003800000 */
[----:B------:R-:W3:Y:S02]  /*02a0*/  LDCU.64 UR4, c[0x0][0x348] ;  /* 0x00006900ff0477ac */ /* 0x000ee40008000a00 */
[----:B---3--:R-:W-:Y:S02]  /*02b0*/  UIADD3 UR6, UP1, UPT, UR4, 0x80, URZ ;  /* 0x0000008004067890 */ /* 0x008fe4000ff3e0ff */
[----:B------:R-:W-:Y:S02]  /*02c0*/  UIADD3 UR4, UP0, UPT, UR4, 0x180, URZ ;  /* 0x0000018004047890 */ /* 0x000fe4000ff1e0ff */
[----:B------:R-:W-:Y:S02]  /*02d0*/  UIADD3.X UR7, UPT, UPT, URZ, UR5, URZ, UP1, !UPT ;  /* 0x00000005ff077290 */ /* 0x000fe40008ffe4ff */
[----:B------:R-:W-:-:S07]  /*02e0*/  UIADD3.X UR5, UPT, UPT, URZ, UR5, URZ, UP0, !UPT ;  /* 0x00000005ff057290 */ /* 0x000fce00087fe4ff */
[----:B------:R3:W-:Y:S02]  /*02f0*/  UTMACCTL.PF [UR6] ;  /* 0x00000000060079b9 */ /* 0x0007e40008040000 */
[----:B------:R3:W-:Y:S02]  /*0300*/  UTMACCTL.PF [UR4] ;  /* 0x00000000040079b9 */ /* 0x0007e40008040000 */
[----:B---3--:R-:W-:Y:S01]  /*0310*/  NOP ;  /* 0x0000000000007918 */ /* 0x008fe20000000000 */
.L_x_5:
[----:B------:R-:W-:Y:S05]  /*0320*/  BSYNC.RECONVERGENT B0 ;  /* 0x0000000000007941 */ /* 0x000fea0003800200 */
.L_x_4:
[----:B------:R-:W-:Y:S04]  /*0330*/  BSSY.RECONVERGENT B0, `(.L_x_6) ;  /* 0x000000a000007945 */ /* 0x000fe80003800200 */
        /* <DEDUP_REMOVED lines=9> */
.L_x_7:
[----:B------:R-:W-:Y:S05]  /*03d0*/  BSYNC.RECONVERGENT B0 ;  /* 0x0000000000007941 */ /* 0x000fea0003800200 */
.L_x_6:
[----:B------:R-:W3:Y:S01]  /*03e0*/  LDCU.64 UR4, c[0x0][0x888] ;  /* 0x00011100ff0477ac */ /* 0x000ee20008000a00 */
[----:B------:R-:W-:Y:S02]  /*03f0*/  UISETP.EQ.U32.AND UP2, UPT, UR8, URZ, UPT ;  /* 0x000000ff0800728c */ /* 0x000fe4000bf42070 */
[----:B------:R-:W-:Y:S02]  /*0400*/  UPLOP3.LUT UP3, UPT, UPT, UPT, UPT, 0x80, 0x8 ;  /* 0x000000000008789c */ /* 0x000fe40003f6f070 */
[----:B---3--:R-:W-:-:S04]  /*0410*/  UISETP.NE.U32.AND UP0, UPT, UR4, URZ, UPT ;  /* 0x000000ff0400728c */ /* 0x008fc8000bf05070 */
[----:B------:R-:W-:-:S04]  /*0420*/  UISETP.NE.AND.EX UP1, UPT, UR5, URZ, UPT, UP0 ;  /* 0x000000ff0500728c */ /* 0x000fc8000bf25300 */
[----:B------:R-:W-:-:S04]  /*0430*/  UISETP.EQ.OR.EX UP4, UPT, UR9, URZ, !UP1, UP2 ;  /* 0x000000ff0900728c */ /* 0x000fc8000cf82720 */
[----:B------:R-:W-:-:S06]  /*0440*/  UP2UR UR4, UPR, URZ, 0x10 ;  /* 0x00000010ff047883 */ /* 0x000fcc0008000000 */
[----:B------:R-:W-:Y:S01]  /*0450*/  MOV R67, UR4 ;  /* 0x0000000400437c02 */ /* 0x000fe20008000f00 */
[----:B------:R-:W-:Y:S06]  /*0460*/  BRA.U !UP4, `(.L_x_8) ;  /* 0x000000010c207547 */ /* 0x000fec000b800000 */
[----:B------:R-:W-:Y:S01]  /*0470*/  UISETP.NE.U32.AND UP2, UPT, UR8, URZ, UPT ;  /* 0x000000ff0800728c */ /* 0x000fe2000bf45070 */
[----:B-----5:R-:W-:Y:S01]  /*0480*/  FSETP.NEU.AND P0, PT, R27, RZ, PT ;  /* 0x000000ff1b00720b */ /* 0x020fe20003f0d000 */
[----:B------:R-:W-:Y:S02]  /*0490*/  USEL UR4, URZ, 0xffffffff, UP1 ;  /* 0xffffffffff047887 */ /* 0x000fe40008800000 */
[----:B------:R-:W-:-:S10]  /*04a0*/  UISETP.NE.AND.EX UP2, UPT, UR9, URZ, UPT, UP2 ;  /* 0x000000ff0900728c */ /* 0x000fd4000bf45320 */
[----:B------:R-:W-:Y:S01]  /*04b0*/  VOTEU.ANY UP0, P0 ;  /* 0x0000000000ff7886 */ /* 0x000fe20000000100 */
[----:B------:R-:W-:-:S04]  /*04c0*/  @!UP2 USEL UR4, URZ, 0xffffffff, UP0 ;  /* 0xffffffffff04a887 */ /* 0x000fc80008000000 */
[----:B------:R-:W-:-:S04]  /*04d0*/  ULOP3.LUT UR4, UR4, 0x1, URZ, 0xc0, !UPT ;  /* 0x0000000104047892 */ /* 0x000fc8000f8ec0ff */
[----:B------:R-:W-:-:S11]  /*04e0*/  UISETP.NE.U32.AND UP3, UPT, UR4, 0x1, UPT ;  /* 0x000000010400788c */ /* 0x000fd6000bf65070 */
.L_x_8:
[----:B-1----:R-:W1:Y:S01]  /*04f0*/  SHFL.IDX PT, R2, R64, RZ, 0x1f ;  /* 0x00001fff40027589 */ /* 0x002e6200000e0000 */
[----:B------:R-:W-:Y:S01]  /*0500*/  UISETP.NE.AND UP5, UPT, UR18, 0x2, UPT ;  /* 0x000000021200788c */ /* 0x000fe2000bfa5270 */
[----:B-1----:R-:W-:-:S13]  /*0510*/  ISETP.NE.AND P0, PT, R2, RZ, PT ;  /* 0x000000ff0200720c */ /* 0x002fda0003f05270 */
[----:B------:R-:W-:Y:S05]  /*0520*/  @P0 BRA `(.L_x_9) ;  /* 0x0000000000580947 */ /* 0x000fea0003800000 */
[----:B------:R-:W1:Y:S01]  /*0530*/  S2UR UR4, SR_CgaCtaId ;  /* 0x00000000000479c3 */ /* 0x000e620000008800 */
[----:B------:R-:W-:Y:S01]  /*0540*/  UMOV UR5, 0x400 ;  /* 0x0000040000057882 */ /* 0x000fe20000000000 */
[----:B------:R-:W-:Y:S01]  /*0550*/  UMOV UR8, 0x1 ;  /* 0x0000000100087882 */ /* 0x000fe20000000000 */
[----:B------:R-:W-:Y:S01]  /*0560*/  UMOV UR6, 0x2 ;  /* 0x0000000200067882 */ /* 0x000fe20000000000 */
[----:B------:R-:W-:-:S04]  /*0570*/  UIADD3 UR8, UPT, UPT, -UR8, 0x100000, URZ ;  /* 0x0010000008087890 */ /* 0x000fc8000fffe1ff */
[----:B------:R-:W-:Y:S02]  /*0580*/  USHF.L.U32 UR9, UR8, 0xb, URZ ;  /* 0x0000000b08097899 */ /* 0x000fe400080006ff */
[----:B------:R-:W-:Y:S02]  /*0590*/  USHF.L.U32 UR8, UR8, 0x1, URZ ;  /* 0x0000000108087899 */ /* 0x000fe400080006ff */
[----:B------:R-:W-:-:S04]  /*05a0*/  UIADD3 UR6, UPT, UPT, -UR6, 0x100000, URZ ;  /* 0x0010000006067890 */ /* 0x000fc8000fffe1ff */
[----:B------:R-:W-:Y:S02]  /*05b0*/  USHF.L.U32 UR7, UR6, 0xb, URZ ;  /* 0x0000000b06077899 */ /* 0x000fe400080006ff */
[----:B------:R-:W-:Y:S01]  /*05c0*/  USHF.L.U32 UR6, UR6, 0x1, URZ ;  /* 0x0000000106067899 */ /* 0x000fe200080006ff */
[----:B------:R-:W-:Y:S01]  /*05d0*/  ELECT P0, URZ, PT ;  /* 0x0000000000ff782f */ /* 0x000fe20003800000 */
[----:B-1----:R-:W-:Y:S01]  /*05e0*/  ULEA UR4, UR4, UR5, 0x18 ;  /* 0x0000000504047291 */ /* 0x002fe2000f8ec0ff */
[----:B------:R-:W1:Y:S11]  /*05f0*/  FENCE.VIEW.ASYNC.S ;  /* 0x00000000000073c6 */ /* 0x000e760000000000 */
[----:B-1----:R1:W3:Y:S01]  /*0600*/  SYNCS.EXCH.64 URZ, [UR4], UR8 ;  /* 0x0000000804ff75b2 */ /* 0x0022e20008000100 */
[----:B------:R1:W4:Y:S01]  /*0610*/  SYNCS.EXCH.64 URZ, [UR4+0x20], UR6 ;  /* 0x0000200604ff75b2 */ /* 0x0003220008000100 */
[----:B------:R1:W1:Y:S01]  /*0620*/  SYNCS.EXCH.64 URZ, [UR4+0x8], UR8 ;  /* 0x0000080804ff75b2 */ /* 0x0002620008000100 */
[----:B------:R1:W1:Y:S01]  /*0630*/  SYNCS.EXCH.64 URZ, [UR4+0x28], UR6 ;  /* 0x0000280604ff75b2 */ /* 0x0002620008000100 */
[----:B------:R1:W1:Y:S01]  /*0640*/  SYNCS.EXCH.64 URZ, [UR4+0x10], UR8 ;  /* 0x0000100804ff75b2 */ /* 0x0002620008000100 */
[----:B------:R1:W1:Y:S01]  /*0650*/  SYNCS.EXCH.64 URZ, [UR4+0x30], UR6 ;  /* 0x0000300604ff75b2 */ /* 0x0002620008000100 */
[----:B------:R1:W1:Y:S01]  /*0660*/  SYNCS.EXCH.64 URZ, [UR4+0x18], UR8 ;  /* 0x0000180804ff75b2 */ /* 0x0002620008000100 */
[----:B------:R1:W1:Y:S01]  /*0670*/  SYNCS.EXCH.64 URZ, [UR4+0x38], UR6 ;  /* 0x0000380604ff75b2 */ /* 0x0002620008000100 */
[----:B------:R-:W-:Y:S01]  /*0680*/  NOP ;  /* 0x0000000000007918 */ /* 0x000fe20000000000 */
.L_x_9:
[----:B------:R-:W2:Y:S01]  /*0690*/  SHFL.IDX PT, R2, R64, RZ, 0x1f ;  /* 0x00001fff40027589 */ /* 0x000ea200000e0000 */
[----:B------:R-:W-:Y:S01]  /*06a0*/  NOP ;  /* 0x0000000000007918 */ /* 0x000fe20000000000 */
[----:B--2---:R-:W-:-:S13]  /*06b0*/  ISETP.NE.AND P0, PT, R2, 0x1, PT ;  /* 0x000000010200780c */ /* 0x004fda0003f05270 */
[----:B------:R-:W-:Y:S05]  /*06c0*/  @P0 BRA `(.L_x_10) ;  /* 0x0000000000580947 */ /* 0x000fea0003800000 */
[----:B-1----:R-:W1:Y:S01]  /*06d0*/  S2UR UR4, SR_CgaCtaId ;  /* 0x00000000000479c3 */ /* 0x002e620000008800 */
        /* <DEDUP_REMOVED lines=12> */
[----:B-1----:R2:W1:Y:S01]  /*07a0*/  SYNCS.EXCH.64 URZ, [UR4+0x40], UR8 ;  /* 0x0000400804ff75b2 */ /* 0x0024620008000100 */
[----:B------:R2:W1:Y:S01]  /*07b0*/  SYNCS.EXCH.64 URZ, [UR4+0x60], UR6 ;  /* 0x0000600604ff75b2 */ /* 0x0004620008000100 */
[----:B------:R2:W1:Y:S01]  /*07c0*/  SYNCS.EXCH.64 URZ, [UR4+0x48], UR8 ;  /* 0x0000480804ff75b2 */ /* 0x0004620008000100 */
[----:B------:R2:W1:Y:S01]  /*07d0*/  SYNCS.EXCH.64 URZ, [UR4+0x68], UR6 ;  /* 0x0000680604ff75b2 */ /* 0x0004620008000100 */
[----:B------:R2:W1:Y:S01]  /*07e0*/  SYNCS.EXCH.64 URZ, [UR4+0x50], UR8 ;  /* 0x0000500804ff75b2 */ /* 0x0004620008000100 */
[----:B------:R2:W1:Y:S01]  /*07f0*/  SYNCS.EXCH.64 URZ, [UR4+0x70], UR6 ;  /* 0x0000700604ff75b2 */ /* 0x0004620008000100 */
[----:B------:R2:W1:Y:S01]  /*0800*/  SYNCS.EXCH.64 URZ, [UR4+0x58], UR8 ;  /* 0x0000580804ff75b2 */ /* 0x0004620008000100 */
[----:B------:R2:W1:Y:S02]  /*0810*/  SYNCS.EXCH.64 URZ, [UR4+0x78], UR6 ;  /* 0x0000780604ff75b2 */ /* 0x0004640008000100 */
[----:B--2---:R-:W-:Y:S01]  /*0820*/  NOP ;  /* 0x0000000000007918 */ /* 0x004fe20000000000 */
.L_x_10:
[----:B------:R-:W2:Y:S01]  /*0830*/  SHFL.IDX PT, R2, R64, RZ, 0x1f ;  /* 0x00001fff40027589 */ /* 0x000ea200000e0000 */
[----:B------:R-:W-:Y:S01]  /*0840*/  NOP ;  /* 0x0000000000007918 */ /* 0x000fe20000000000 */
[----:B--2---:R-:W-:-:S13]  /*0850*/  ISETP.NE.AND P0, PT, R2, 0x3, PT ;  /* 0x000000030200780c */ /* 0x004fda0003f05270 */
[----:B------:R-:W-:Y:S05]  /*0860*/  @P0 BRA `(.L_x_11) ;  /* 0x0000000000300947 */ /* 0x000fea0003800000 */
[----:B-1----:R-:W1:Y:S01]  /*0870*/  S2UR UR4, SR_CgaCtaId ;  /* 0x00000000000479c3 */ /* 0x002e620000008800 */
[----:B------:R-:W-:Y:S01]  /*0880*/  UMOV UR6, 0x400 ;  /* 0x0000040000067882 */ /* 0x000fe20000000000 */
[----:B------:R-:W-:Y:S01]  /*0890*/  UMOV UR5, 0x20 ;  /* 0x0000002000057882 */ /* 0x000fe20000000000 */
[----:B------:R-:W-:Y:S01]  /*08a0*/  ELECT P0, URZ, PT ;  /* 0x0000000000ff782f */ /* 0x000fe20003800000 */
[----:B-1----:R-:W-:Y:S02]  /*08b0*/  ULEA UR6, UR4, UR6, 0x18 ;  /* 0x0000000604067291 */ /* 0x002fe4000f8ec0ff */
[----:B------:R-:W-:-:S04]  /*08c0*/  UIADD3 UR4, UPT, UPT, -UR5, 0x100000, URZ ;  /* 0x0010000005047890 */ /* 0x000fc8000fffe1ff */
[----:B------:R-:W-:Y:S02]  /*08d0*/  USHF.L.U32 UR5, UR4, 0xb, URZ ;  /* 0x0000000b04057899 */ /* 0x000fe400080006ff */
[----:B------:R-:W-:Y:S01]  /*08e0*/  USHF.L.U32 UR4, UR4, 0x1, URZ ;  /* 0x0000000104047899 */ /* 0x000fe200080006ff */
[----:B------:R-:W1:Y:S11]  /*08f0*/  FENCE.VIEW.ASYNC.S ;  /* 0x00000000000073c6 */ /* 0x000e760000000000 */
[----:B-1----:R2:W1:Y:S01]  /*0900*/  SYNCS.EXCH.64 URZ, [UR6+0x80], UR4 ;  /* 0x0000800406ff75b2 */ /* 0x0024620008000100 */
[----:B------:R2:W1:Y:S02]  /*0910*/  SYNCS.EXCH.64 URZ, [UR6+0x88], UR4 ;  /* 0x0000880406ff75b2 */ /* 0x0004640008000100 */
[----:B--2---:R-:W-:Y:S01]  /*0920*/  NOP ;  /* 0x0000000000007918 */ /* 0x004fe20000000000 */
.L_x_11:
[----:B------:R-:W2:Y:S01]  /*0930*/  SHFL.IDX PT, R2, R64, RZ, 0x1f ;  /* 0x00001fff40027589 */ /* 0x000ea200000e0000 */
[----:B------:R-:W-:Y:S01]  /*0940*/  NOP ;  /* 0x0000000000007918 */ /* 0x000fe20000000000 */
[----:B--2---:R-:W-:-:S13]  /*0950*/  ISETP.NE.AND P0, PT, R2, 0x4, PT ;  /* 0x000000040200780c */ /* 0x004fda0003f05270 */
[----:B------:R-:W-:Y:S05]  /*0960*/  @P0 BRA `(.L_x_12) ;  /* 0x00000000004c0947 */ /* 0x000fea0003800000 */
[----:B-1----:R-:W1:Y:S01]  /*0970*/  S2UR UR6, SR_CgaCtaId ;  /* 0x00000000000679c3 */ /* 0x002e620000008800 */
[----:B------:R-:W-:Y:S01]  /*0980*/  UMOV UR4, 0x1e0 ;  /* 0x000001e000047882 */ /* 0x000fe20000000000 */
[----:B------:R-:W-:Y:S01]  /*0990*/  UMOV UR5, 0x400 ;  /* 0x0000040000057882 */ /* 0x000fe20000000000 */
[----:B------:R-:W-:Y:S01]  /*09a0*/  USEL UR4, UR4, 0x1a0, UP3 ;  /* 0x000001a004047887 */ /* 0x000fe20009800000 */
[----:B------:R-:W-:Y:S01]  /*09b0*/  UMOV UR8, 0x1 ;  /* 0x0000000100087882 */ /* 0x000fe20000000000 */
[----:B------:R-:W-:Y:S01]  /*09c0*/  ELECT P0, URZ, PT ;  /* 0x0000000000ff782f */ /* 0x000fe20003800000 */
[----:B------:R-:W-:-:S04]  /*09d0*/  UIADD3 UR8, UPT, UPT, -UR8, 0x100000, URZ ;  /* 0x0010000008087890 */ /* 0x000fc8000fffe1ff */
[----:B------:R-:W-:Y:S02]  /*09e0*/  USHF.L.U32 UR9, UR8, 0xb, URZ ;  /* 0x0000000b08097899 */ /* 0x000fe400080006ff */
[----:B------:R-:W-:Y:S02]  /*09f0*/  USHF.L.U32 UR8, UR8, 0x1, URZ ;  /* 0x0000000108087899 */ /* 0x000fe400080006ff */
[----:B-1----:R-:W-:Y:S02]  /*0a00*/  ULEA UR6, UR6, UR5, 0x18 ;  /* 0x0000000506067291 */ /* 0x002fe4000f8ec0ff */
[----:B------:R-:W-:-:S04]  /*0a10*/  UIADD3 UR4, UPT, UPT, -UR4, 0x100000, URZ ;  /* 0x0010000004047890 */ /* 0x000fc8000fffe1ff */
[----:B------:R-:W-:Y:S02]  /*0a20*/  USHF.L.U32 UR5, UR4, 0xb, URZ ;  /* 0x0000000b04057899 */ /* 0x000fe400080006ff */
[----:B------:R-:W-:Y:S01]  /*0a30*/  USHF.L.U32 UR4, UR4, 0x1, URZ ;  /* 0x0000000104047899 */ /* 0x000fe200080006ff */
[----:B------:R-:W1:Y:S03]  /*0a40*/  FENCE.VIEW.ASYNC.S ;  /* 0x00000000000073c6 */ /* 0x000e660000000000 */
[----:B-1----:R2:W1:Y:S08]  /*0a50*/  SYNCS.EXCH.64 URZ, [UR6+0x90], UR8 ;  /* 0x0000900806ff75b2 */ /* 0x0024700008000100 */
[----:B------:R2:W1:Y:S01]  /*0a60*/  SYNCS.EXCH.64 URZ, [UR6+0xa0], UR4 ;  /* 0x0000a00406ff75b2 */ /* 0x0004620008000100 */
[----:B------:R2:W1:Y:S01]  /*0a70*/  SYNCS.EXCH.64 URZ, [UR6+0x98], UR8 ;  /* 0x0000980806ff75b2 */ /* 0x0004620008000100 */
[----:B------:R2:W1:Y:S02]  /*0a80*/  SYNCS.EXCH.64 URZ, [UR6+0xa8], UR4 ;  /* 0x0000a80406ff75b2 */ /* 0x0004640008000100 */
[----:B--2---:R-:W-:Y:S01]  /*0a90*/  NOP ;  /* 0x0000000000007918 */ /* 0x004fe20000000000 */
.L_x_12:
        /* <DEDUP_REMOVED lines=26> */
.L_x_13:
        /* <DEDUP_REMOVED lines=8> */
[----:B------:R-:W-:-:S04]  /*0cc0*/  UIADD3 UR6, UPT, UPT, -UR6, 0x100000, URZ ;  /* 0x0010000006067890 */ /* 0x000fc8000fffe1ff */
[----:B------:R-:W-:Y:S02]  /*0cd0*/  USHF.L.U32 UR7, UR6, 0xb, URZ ;  /* 0x0000000b06077899 */ /* 0x000fe400080006ff */
[----:B------:R-:W-:Y:S02]  /*0ce0*/  USHF.L.U32 UR6, UR6, 0x1, URZ ;  /* 0x0000000106067899 */ /* 0x000fe400080006ff */
[----:B-1----:R-:W-:Y:S01]  /*0cf0*/  ULEA UR4, UR4, UR5, 0x18 ;  /* 0x0000000504047291 */ /* 0x002fe2000f8ec0ff */
[----:B------:R-:W1:Y:S11]  /*0d00*/  FENCE.VIEW.ASYNC.S ;  /* 0x00000000000073c6 */ /* 0x000e760000000000 */
[----:B-1----:R2:W1:Y:S01]  /*0d10*/  SYNCS.EXCH.64 URZ, [UR4+0xf0], UR6 ;  /* 0x0000f00604ff75b2 */ /* 0x0024620008000100 */
[----:B------:R2:W1:Y:S01]  /*0d20*/  SYNCS.EXCH.64 URZ, [UR4+0x100], UR6 ;  /* 0x0001000604ff75b2 */ /* 0x0004620008000100 */
[----:B------:R2:W1:Y:S01]  /*0d30*/  SYNCS.EXCH.64 URZ, [UR4+0xf8], UR6 ;  /* 0x0000f80604ff75b2 */ /* 0x0004620008000100 */
[----:B------:R2:W1:Y:S02]  /*0d40*/  SYNCS.EXCH.64 URZ, [UR4+0x108], UR6 ;  /* 0x0001080604ff75b2 */ /* 0x0004640008000100 */
[----:B--2---:R-:W-:Y:S01]  /*0d50*/  NOP ;  /* 0x0000000000007918 */ /* 0x004fe20000000000 */
.L_x_14:
[----:B-1----:R-:W1:Y:S01]  /*0d60*/  LDCU UR4, c[0x0][0x36c] ;  /* 0x00006d80ff0477ac */ /* 0x002e620008000800 */
[----:B------:R-:W-:Y:S01]  /*0d70*/  ISETP.NE.OR P3, PT, R0, 0x2, !P3 ;  /* 0x000000020000780c */ /* 0x000fe20005f65670 */
[----:B------:R-:W-:Y:S01]  /*0d80*/  NOP ;  /* 0x0000000000007918 */ /* 0x000fe20000000000 */
[----:B------:R-:W-:Y:S01]  /*0d90*/  LOP3.LUT R0, R75, 0x1f, RZ, 0xc0, !PT ;  /* 0x0000001f4b007812 */ /* 0x000fe200078ec0ff */
[----:B------:R-:W-:Y:S02]  /*0da0*/  UISETP.NE.AND UP4, UPT, UR18, URZ, UPT ;  /* 0x000000ff1200728c */ /* 0x000fe4000bf85270 */
[----:B-1----:R-:W-:-:S09]  /*0db0*/  UISETP.EQ.U32.AND UP6, UPT, UR4, 0x1, UPT ;  /* 0x000000010400788c */ /* 0x002fd2000bfc2070 */
[----:B------:R-:W-:Y:S05]  /*0dc0*/  BRA.U !UP6, `(.L_x_15) ;  /* 0x000000010e087547 */ /* 0x000fea000b800000 */
[----:B---34-:R-:W-:Y:S01]  /*0dd0*/  UCGABAR_ARV ;  /* 0x00000000000079c7 */ /* 0x018fe20008000000 */
[----:B------:R-:W-:Y:S05]  /*0de0*/  BRA `(.L_x_16) ;  /* 0x0000000000047947 */ /* 0x000fea0003800000 */
.L_x_15:
[----:B---34-:R-:W-:Y:S01]  /*0df0*/  NOP ;  /* 0x0000000000007918 */ /* 0x018fe20000000000 */
.L_x_16:
[----:B------:R-:W1:Y:S01]  /*0e00*/  S2UR UR30, SR_CTAID.X ;  /* 0x00000000001e79c3 */ /* 0x000e620000002500 */
[----:B------:R-:W-:-:S05]  /*0e10*/  CS2R.32 R66, SR_CgaSize ;  /* 0x0000000000427805 */ /* 0x000fca0000008a00 */
[----:B------:R-:W-:-:S05]  /*0e20*/  IMAD R66, R66, -0xa0, RZ ;  /* 0xffffff6042427824 */ /* 0x000fca00078e02ff */
[----:B------:R-:W-:-:S14]  /*0e30*/  R2UR UR5, R66 ;  /* 0x00000000420572ca */ /* 0x000fdc00000e0000 */
[----:B------:R-:W2:Y:S01]  /*0e40*/  LDCU UR5, c[0x0][UR5+0x2b0] ;  /* 0x00005600050577ac */ /* 0x000ea20008000800 */
[----:B------:R-:W-:-:S05]  /*0e50*/  CS2R.32 R66, SR_CgaSize ;  /* 0x0000000000427805 */ /* 0x000fca0000008a00 */
[----:B------:R-:W-:-:S05]  /*0e60*/  IMAD R66, R66, -0xa0, RZ ;  /* 0xffffff6042427824 */ /* 0x000fca00078e02ff */
[----:B------:R-:W-:-:S14]  /*0e70*/  R2UR UR4, R66 ;  /* 0x00000000420472ca */ /* 0x000fdc00000e0000 */
[----:B------:R-:W3:Y:S01]  /*0e80*/  LDCU UR4, c[0x0][UR4+0x2b4] ;  /* 0x00005680040477ac */ /* 0x000ee20008000800 */
[----:B------:R-:W4:Y:S01]  /*0e90*/  S2UR UR31, SR_CTAID.Y ;  /* 0x00000000001f79c3 */ /* 0x000f220000002600 */
[----:B------:R-:W-:-:S05]  /*0ea0*/  CS2R.32 R66, SR_CgaSize ;  /* 0x0000000000427805 */ /* 0x000fca0000008a00 */
[----:B------:R-:W-:-:S05]  /*0eb0*/  IMAD R66, R66, -0xa0, RZ ;  /* 0xffffff6042427824 */ /* 0x000fca00078e02ff */
[----:B------:R-:W-:-:S14]  /*0ec0*/  R2UR UR7, R66 ;  /* 0x00000000420772ca */ /* 0x000fdc00000e0000 */
[----:B------:R-:W3:Y:S01]  /*0ed0*/  LDCU UR7, c[0x0][UR7+0x2a0] ;  /* 0x00005400070777ac */ /* 0x000ee20008000800 */
[----:B------:R-:W-:-:S05]  /*0ee0*/  CS2R.32 R66, SR_CgaSize ;  /* 0x0000000000427805 */ /* 0x000fca0000008a00 */
[----:B------:R-:W-:-:S05]  /*0ef0*/  IMAD R66, R66, -0xa0, RZ ;  /* 0xffffff6042427824 */ /* 0x000fca00078e02ff */
[----:B------:R-:W-:-:S14]  /*0f00*/  R2UR UR8, R66 ;  /* 0x00000000420872ca */ /* 0x000fdc00000e0000 */
[----:B------:R-:W3:Y:S01]  /*0f10*/  LDCU UR8, c[0x0][UR8+0x2a4] ;  /* 0x00005480080877ac */ /* 0x000ee20008000800 */
[----:B------:R-:W3:Y:S01]  /*0f20*/  LDCU UR19, c[0x0][0xb24] ;  /* 0x00016480ff1377ac */ /* 0x000ee20008000800 */
[----:B------:R-:W3:Y:S01]  /*0f30*/  LDCU UR45, c[0x0][0xb24] ;  /* 0x00016480ff2d77ac */ /* 0x000ee20008000800 */
[----:B-1----:R-:W-:Y:S01]  /*0f40*/  I2FP.F32.U32 R3, UR30 ;  /* 0x0000001e00037c45 */ /* 0x002fe20008201000 */
[----:B------:R-:W1:Y:S04]  /*0f50*/  LDCU UR22, c[0x0][0xb30] ;  /* 0x00016600ff1677ac */ /* 0x000e680008000800 */
[----:B--2---:R-:W-:Y:S01]  /*0f60*/  FMUL R3, R3, UR5 ;  /* 0x0000000503037c20 */ /* 0x004fe20008400000 */
[----:B----4-:R-:W-:-:S05]  /*0f70*/  I2FP.F32.U32 R2, UR31 ;  /* 0x0000001f00027c45 */ /* 0x010fca0008201000 */
[----:B------:R-:W2:Y:S01]  /*0f80*/  F2I.U32.TRUNC.NTZ R3, R3 ;  /* 0x0000000300037305 */ /* 0x000ea2000020f000 */
[----:B---3--:R-:W-:-:S07]  /*0f90*/  FMUL R2, R2, UR4 ;  /* 0x0000000402027c20 */ /* 0x008fce0008400000 */
[----:B------:R-:W3:Y:S01]  /*0fa0*/  F2I.U32.TRUNC.NTZ R2, R2 ;  /* 0x0000000200027305 */ /* 0x000ee2000020f000 */
[----:B--2---:R-:W-:Y:S02]  /*0fb0*/  R2UR UR4, R3 ;  /* 0x00000000030472ca */ /* 0x004fe400000e0000 */
[----:B---3--:R-:W-:Y:S02]  /*0fc0*/  R2UR UR6, R2 ;  /* 0x00000000020672ca */ /* 0x008fe400000e0000 */
[----:B------:R-:W-:-:S09]  /*0fd0*/  PRMT R2, RZ, 0x7610, R2 ;  /* 0x00007610ff027816 */ /* 0x000fd20000000002 */
[----:B------:R-:W-:-:S04]  /*0fe0*/  UIADD3 UR5, UPT, UPT, -UR4, URZ, URZ ;  /* 0x000000ff04057290 */ /* 0x000fc8000fffe1ff */
[----:B------:R-:W-:Y:S02]  /*0ff0*/  UIMAD UR5, UR7, UR5, UR30 ;  /* 0x00000005070572a4 */ /* 0x000fe4000f8e021e */
[----:B------:R-:W-:-:S04]  /*1000*/  UIADD3 UR4, UPT, UPT, -UR6, URZ, URZ ;  /* 0x000000ff06047290 */ /* 0x000fc8000fffe1ff */
[----:B------:R-:W-:Y:S01]  /*1010*/  IMAD.U32 R66, RZ, RZ, UR5 ;  /* 0x00000005ff427e24 */ /* 0x000fe2000f8e00ff */
[----:B------:R-:W-:-:S06]  /*1020*/  UIMAD UR4, UR8, UR4, UR31 ;  /* 0x00000004080472a4 */ /* 0x000fcc000f8e021f */
[----:B------:R-:W-:Y:S01]  /*1030*/  IMAD.U32 R65, RZ, RZ, UR4 ;  /* 0x00000004ff417e24 */ /* 0x000fe2000f8e00ff */
[----:B-1----:R-:W-:Y:S06]  /*1040*/  BRA.U UP4, `(.L_x_17) ;  /* 0x00000001042c7547 */ /* 0x002fec000b800000 */
[----:B------:R-:W-:Y:S02]  /*1050*/  R2UR UR4, R65 ;  /* 0x00000000410472ca */ /* 0x000fe400000e0000 */
[----:B------:R-:W-:-:S11]  /*1060*/  R2UR UR6, R66 ;  /* 0x00000000420672ca */ /* 0x000fd600000e0000 */
[----:B------:R-:W-:-:S04]  /*1070*/  UISETP.NE.AND UP0, UPT, UR4, URZ, UPT ;  /* 0x000000ff0400728c */ /* 0x000fc8000bf05270 */
[----:B------:R-:W-:-:S04]  /*1080*/  UISETP.EQ.OR UP0, UPT, UR6, URZ, !UP0 ;  /* 0x000000ff0600728c */ /* 0x000fc8000c702670 */
[----:B------:R-:W-:Y:S02]  /*1090*/  USEL UR5, URZ, 0x1, !UP0 ;  /* 0x00000001ff057887 */ /* 0x000fe4000c000000 */
[----:B------:R-:W-:-:S04]  /*10a0*/  UISETP.NE.AND UP0, UPT, UR4, URZ, UPT ;  /* 0x000000ff0400728c */ /* 0x000fc8000bf05270 */
[----:B------:R-:W-:Y:S02]  /*10b0*/  USEL UR4, URZ, 0x2, UP0 ;  /* 0x00000002ff047887 */ /* 0x000fe40008000000 */
[----:B------:R-:W-:-:S04]  /*10c0*/  UISETP.NE.AND UP0, UPT, UR6, 0x1, UPT ;  /* 0x000000010600788c */ /* 0x000fc8000bf05270 */
[----:B------:R-:W-:-:S04]  /*10d0*/  USEL UR4, UR4, 0x2, UP0 ;  /* 0x0000000204047887 */ /* 0x000fc80008000000 */
[----:B------:R-:W-:-:S06]  /*10e0*/  UIADD3 UR4, UPT, UPT, UR5, UR4, URZ ;  /* 0x0000000405047290 */ /* 0x000fcc000fffe0ff */
[----:B------:R-:W-:-:S07]  /*10f0*/  IMAD.U32 R2, RZ, RZ, UR4 ;  /* 0x00000004ff027e24 */ /* 0x000fce000f8e00ff */
.L_x_17:
[----:B------:R-:W1:Y:S01]  /*1100*/  S2UR UR36, SR_CTAID.Z ;  /* 0x00000000002479c3 */ /* 0x000e620000002700 */
[----:B------:R-:W-:-:S09]  /*1110*/  UISETP.GE.AND UP0, UPT, UR19, 0x1, UPT ;  /* 0x000000011300788c */ /* 0x000fd2000bf06270 */
[----:B------:R-:W-:Y:S05]  /*1120*/  BRA.U !UP0, `(.L_x_18) ;  /* 0x0000000108d47547 */ /* 0x000fea000b800000 */
[----:B------:R-:W2:Y:S01]  /*1130*/  LDCU.128 UR12, c[0x0][0xb10] ;  /* 0x00016200ff0c77ac */ /* 0x000ea20008000c00 */
[----:B------:R-:W3:Y:S01]  /*1140*/  LDCU UR20, c[0x0][0xb0c] ;  /* 0x00016180ff1477ac */ /* 0x000ee20008000800 */
[----:B------:R-:W4:Y:S01]  /*1150*/  LDCU UR6, c[0x0][0x370] ;  /* 0x00006e00ff0677ac */ /* 0x000f220008000800 */
[----:B------:R-:W1:Y:S01]  /*1160*/  LDCU UR7, c[0x0][0x374] ;  /* 0x00006e80ff0777ac */ /* 0x000e620008000800 */
[----:B------:R-:W1:Y:S01]  /*1170*/  LDCU UR21, c[0x0][0xb20] ;  /* 0x00016400ff1577ac */ /* 0x000e620008000800 */
[----:B--2---:R-:W-:Y:S02]  /*1180*/  UIMAD.WIDE.U32 UR4, UR30, UR12, URZ ;  /* 0x0000000c1e0472a5 */ /* 0x004fe4000f8e00ff */
[----:B---3--:R-:W-:Y:S01]  /*1190*/  UISETP.NE.AND UP0, UPT, UR20, 0x1, UPT ;  /* 0x000000011400788c */ /* 0x008fe2000bf05270 */
[----:B------:R-:W2:Y:S01]  /*11a0*/  LDCU.64 UR8, c[0x0][0xb28] ;  /* 0x00016500ff0877ac */ /* 0x000ea20008000a00 */
[----:B----4-:R-:W-:-:S03]  /*11b0*/  UIMAD.WIDE.U32 UR10, UR6, UR12, URZ ;  /* 0x0000000c060a72a5 */ /* 0x010fc6000f8e00ff */
[----:B------:R-:W-:Y:S01]  /*11c0*/  UMOV UR4, UR5 ;  /* 0x0000000500047c82 */ /* 0x000fe20008000000 */
[----:B------:R-:W-:Y:S02]  /*11d0*/  UISETP.NE.AND UP2, UPT, UR19, 0x1, UPT ;  /* 0x000000011300788c */ /* 0x000fe4000bf45270 */
[----:B------:R-:W-:Y:S01]  /*11e0*/  USHF.R.U32.HI UR4, URZ, UR13, UR4 ;  /* 0x0000000dff047299 */ /* 0x000fe20008011604 */
[----:B------:R-:W-:Y:S01]  /*11f0*/  UMOV UR10, UR11 ;  /* 0x0000000b000a7c82 */ /* 0x000fe20008000000 */
[----:B------:R-:W-:Y:S02]  /*1200*/  UIMAD.WIDE.U32 UR16, UR31, UR15, URZ ;  /* 0x0000000f1f1072a5 */ /* 0x000fe4000f8e00ff */
[----:B------:R-:W-:Y:S02]  /*1210*/  USEL UR5, UR30, UR4, !UP0 ;  /* 0x000000041e057287 */ /* 0x000fe4000c000000 */
[----:B------:R-:W-:Y:S02]  /*1220*/  @UP0 USHF.R.U32.HI UR6, URZ, UR13, UR10 ;  /* 0x0000000dff060299 */ /* 0x000fe4000801160a */
[----:B------:R-:W-:-:S02]  /*1230*/  UISETP.NE.AND UP0, UPT, UR14, 0x1, UPT ;  /* 0x000000010e00788c */ /* 0x000fc4000bf05270 */
[----:B-1----:R-:W-:Y:S02]  /*1240*/  UIMAD.WIDE.U32 UR10, UR7, UR15, URZ ;  /* 0x0000000f070a72a5 */ /* 0x002fe4000f8e00ff */
[----:B--2---:R-:W-:Y:S01]  /*1250*/  UIMAD.WIDE.U32 UR12, UR6, UR8, URZ ;  /* 0x00000008060c72a5 */ /* 0x004fe2000f8e00ff */
[----:B------:R-:W-:Y:S02]  /*1260*/  UMOV UR4, UR17 ;  /* 0x0000001100047c82 */ /* 0x000fe40008000000 */
[----:B------:R-:W-:Y:S02]  /*1270*/  USHF.R.U32.HI UR4, URZ, UR21, UR4 ;  /* 0x00000015ff047299 */ /* 0x000fe40008011604 */
[----:B------:R-:W-:Y:S02]  /*1280*/  UMOV UR10, UR11 ;  /* 0x0000000b000a7c82 */ /* 0x000fe40008000000 */
[----:B------:R-:W-:Y:S01]  /*1290*/  UMOV UR12, UR13 ;  /* 0x0000000d000c7c82 */ /* 0x000fe20008000000 */
[----:B------:R-:W-:-:S02]  /*12a0*/  @UP0 USHF.R.U32.HI UR7, URZ, UR21, UR10 ;  /* 0x00000015ff070299 */ /* 0x000fc4000801160a */
[----:B------:R-:W-:Y:S02]  /*12b0*/  USEL UR4, UR31, UR4, !UP0 ;  /* 0x000000041f047287 */ /* 0x000fe4000c000000 */
[----:B------:R-:W-:Y:S02]  /*12c0*/  UIMAD.WIDE.U32 UR10, UR7, UR8, URZ ;  /* 0x00000008070a72a5 */ /* 0x000fe4000f8e00ff */
[----:B------:R-:W-:Y:S02]  /*12d0*/  @UP2 USHF.R.U32.HI UR6, URZ, UR9, UR12 ;  /* 0x00000009ff062299 */ /* 0x000fe4000801160c */
[----:B------:R-:W-:-:S03]  /*12e0*/  UIMAD.WIDE.U32 UR12, UR4, UR8, URZ ;  /* 0x00000008040c72a5 */ /* 0x000fc6000f8e00ff */
[----:B------:R-:W-:Y:S02]  /*12f0*/  UMOV UR10, UR11 ;  /* 0x0000000b000a7c82 */ /* 0x000fe40008000000 */
[----:B------:R-:W-:Y:S02]  /*1300*/  @UP2 USHF.R.U32.HI UR7, URZ, UR9, UR10 ;  /* 0x00000009ff072299 */ /* 0x000fe4000801160a */
[----:B------:R-:W-:Y:S02]  /*1310*/  UIMAD UR10, UR6, UR19, URZ ;  /* 0x00000013060a72a4 */ /* 0x000fe4000f8e02ff */
[----:B------:R-:W-:-:S04]  /*1320*/  UIMAD UR7, UR7, UR19, URZ ;  /* 0x00000013070772a4 */ /* 0x000fc8000f8e02ff */
[----:B------:R-:W-:-:S03]  /*1330*/  UISETP.GE.AND UP0, UPT, UR4, UR7, UPT ;  /* 0x000000070400728c */ /* 0x000fc6000bf06270 */
[----:B------:R-:W-:Y:S01]  /*1340*/  UMOV UR7, UR13 ;  /* 0x0000000d00077c82 */ /* 0x000fe20008000000 */
[----:B------:R-:W-:Y:S02]  /*1350*/  UISETP.GE.OR UP0, UPT, UR5, UR10, UP0 ;  /* 0x0000000a0500728c */ /* 0x000fe40008706670 */
[----:B------:R-:W-:Y:S02]  /*1360*/  UIMAD.WIDE.U32 UR10, UR5, UR8, URZ ;  /* 0x00000008050a72a5 */ /* 0x000fe4000f8e00ff */
[----:B------:R-:W-:Y:S02]  /*1370*/  USHF.R.U32.HI UR7, URZ, UR9, UR7 ;  /* 0x00000009ff077299 */ /* 0x000fe40008011607 */
[----:B------:R-:W-:Y:S02]  /*1380*/  UIADD3 UR10, UPT, UPT, -UR4, URZ, URZ ;  /* 0x000000ff040a7290 */ /* 0x000fe4000fffe1ff */
[----:B------:R-:W-:Y:S02]  /*1390*/  USEL UR7, UR4, UR7, !UP2 ;  /* 0x0000000704077287 */ /* 0x000fe4000d000000 */
[----:B------:R-:W-:Y:S01]  /*13a0*/  UIMAD UR10, UR14, UR10, UR31 ;  /* 0x0000000a0e0a72a4 */ /* 0x000fe2000f8e021f */
[----:B------:R-:W-:Y:S01]  /*13b0*/  @!UP0 UMOV UR8, UR11 ;  /* 0x0000000b00088c82 */ /* 0x000fe20008000000 */
[----:B------:R-:W-:-:S02]  /*13c0*/  UIADD3 UR11, UPT, UPT, -UR5, URZ, URZ ;  /* 0x000000ff050b7290 */ /* 0x000fc4000fffe1ff */
[----:B------:R-:W-:Y:S02]  /*13d0*/  @!UP0 USHF.R.U32.HI UR8, URZ, UR9, UR8 ;  /* 0x00000009ff088299 */ /* 0x000fe40008011608 */
[----:B------:R-:W-:Y:S02]  /*13e0*/  UIADD3 UR9, UPT, UPT, -UR7, URZ, URZ ;  /* 0x000000ff07097290 */ /* 0x000fe4000fffe1ff */
[----:B------:R-:W-:Y:S02]  /*13f0*/  @!UP0 USEL UR8, UR5, UR8, !UP2 ;  /* 0x0000000805088287 */ /* 0x000fe4000d000000 */
[----:B------:R-:W-:Y:S02]  /*1400*/  UIMAD UR9, UR19, UR9, UR4 ;  /* 0x00000009130972a4 */ /* 0x000fe4000f8e0204 */
[----:B------:R-:W-:Y:S02]  /*1410*/  @!UP0 UIADD3 UR7, UPT, UPT, UR7, -UR8, URZ ;  /* 0x8000000807078290 */ /* 0x000fe4000fffe0ff */
[----:B------:R-:W-:-:S02]  /*1420*/  @!UP0 UIMAD UR6, UR9, UR6, UR8 ;  /* 0x00000006090682a4 */ /* 0x000fc4000f8e0208 */
[----:B------:R-:W-:Y:S02]  /*1430*/  @!UP0 UIMAD UR4, UR7, UR19, UR5 ;  /* 0x00000013070482a4 */ /* 0x000fe4000f8e0205 */
[----:B------:R-:W-:Y:S02]  /*1440*/  UIMAD UR30, UR20, UR11, UR30 ;  /* 0x0000000b141e72a4 */ /* 0x000fe4000f8e021e */
[----:B------:R-:W-:Y:S01]  /*1450*/  UIMAD UR31, UR4, UR14, UR10 ;  /* 0x0000000e041f72a4 */ /* 0x000fe2000f8e020a */
[----:B------:R-:W-:Y:S02]  /*1460*/  @!UP0 UMOV UR5, UR6 ;  /* 0x0000000600058c82 */ /* 0x000fe40008000000 */
[----:B------:R-:W-:-:S12]  /*1470*/  UIMAD UR30, UR5, UR20, UR30 ;  /* 0x00000014051e72a4 */ /* 0x000fd8000f8e021e */
.L_x_18:
[----:B------:R-:W-:-:S09]  /*1480*/  UISETP.NE.AND UP0, UPT, UR22, 0x1, UPT ;  /* 0x000000011600788c */ /* 0x000fd2000bf05270 */
[----:B------:R-:W-:Y:S05]  /*1490*/  BRA.U UP0, `(.L_x_19) ;  /* 0x0000000100407547 */ /* 0x000fea000b800000 */
[----:B------:R-:W2:Y:S01]  /*14a0*/  LDCU.128 UR8, c[0x0][0xb10] ;  /* 0x00016200ff0877ac */ /* 0x000ea20008000c00 */
[----:B------:R-:W3:Y:S01]  /*14b0*/  LDCU UR12, c[0x0][0xb0c] ;  /* 0x00016180ff0c77ac */ /* 0x000ee20008000800 */
[----:B------:R-:W4:Y:S01]  /*14c0*/  LDCU UR13, c[0x0][0xb20] ;  /* 0x00016400ff0d77ac */ /* 0x000f220008000800 */
[----:B--2---:R-:W-:Y:S02]  /*14d0*/  UIMAD.WIDE.U32 UR4, UR30, UR8, URZ ;  /* 0x000000081e0472a5 */ /* 0x004fe4000f8e00ff */
[----:B------:R-:W-:Y:S02]  /*14e0*/  UIMAD.WIDE.U32 UR6, UR31, UR11, URZ ;  /* 0x0000000b1f0672a5 */ /* 0x000fe4000f8e00ff */
[----:B---3--:R-:W-:Y:S02]  /*14f0*/  UISETP.NE.AND UP0, UPT, UR12, 0x1, UPT ;  /* 0x000000010c00788c */ /* 0x008fe4000bf05270 */
[----:B------:R-:W-:-:S03]  /*1500*/  USHF.R.U32.HI UR5, URZ, UR9, UR5 ;  /* 0x00000009ff057299 */ /* 0x000fc60008011605 */
[----:B------:R-:W-:Y:S01]  /*1510*/  UMOV UR4, UR7 ;  /* 0x0000000700047c82 */ /* 0x000fe20008000000 */
[----:B------:R-:W-:Y:S02]  /*1520*/  USEL UR5, UR30, UR5, !UP0 ;  /* 0x000000051e057287 */ /* 0x000fe4000c000000 */
[----:B------:R-:W-:Y:S02]  /*1530*/  UISETP.NE.AND UP0, UPT, UR10, 0x1, UPT ;  /* 0x000000010a00788c */ /* 0x000fe4000bf05270 */
[----:B----4-:R-:W-:-:S04]  /*1540*/  USHF.R.U32.HI UR4, URZ, UR13, UR4 ;  /* 0x0000000dff047299 */ /* 0x010fc80008011604 */
[----:B------:R-:W-:-:S04]  /*1550*/  USEL UR4, UR31, UR4, !UP0 ;  /* 0x000000041f047287 */ /* 0x000fc8000c000000 */
[----:B------:R-:W-:Y:S02]  /*1560*/  UIADD3 UR6, UPT, UPT, UR5, -UR4, URZ ;  /* 0x8000000405067290 */ /* 0x000fe4000fffe0ff */
[----:B------:R-:W-:Y:S02]  /*1570*/  UIADD3 UR4, UPT, UPT, -UR5, UR4, URZ ;  /* 0x0000000405047290 */ /* 0x000fe4000fffe1ff */
[----:B------:R-:W-:Y:S02]  /*1580*/  UIMAD UR31, UR6, UR10, UR31 ;  /* 0x0000000a061f72a4 */ /* 0x000fe4000f8e021f */
[----:B------:R-:W-:-:S12]  /*1590*/  UIMAD UR30, UR4, UR12, UR30 ;  /* 0x0000000c041e72a4 */ /* 0x000fd8000f8e021e */
.L_x_19:
[----:B------:R-:W-:Y:S01]  /*15a0*/  UISETP.NE.AND UP0, UPT, UR18, 0x2, UPT ;  /* 0x000000021200788c */ /* 0x000fe2000bf05270 */
[----:B------:R-:W-:Y:S09]  /*15b0*/  BRA.U !UP6, `(.L_x_20) ;  /* 0x000000010e0c7547 */ /* 0x000ff2000b800000 */
[----:B------:R-:W-:Y:S01]  /*15c0*/  UCGABAR_WAIT ;  /* 0x0000000000007dc7 */ /* 0x000fe20008000000 */
[----:B------:R-:W-:Y:S01]  /*15d0*/  CCTL.IVALL ;  /* 0x00000000ff00798f */ /* 0x000fe20002000000 */
[----:B------:R-:W-:Y:S05]  /*15e0*/  BRA `(.L_x_21) ;  /* 0x0000000000047947 */ /* 0x000fea0003800000 */
.L_x_20:
[----:B------:R-:W-:Y:S06]  /*15f0*/  BAR.SYNC.DEFER_BLOCKING 0x0 ;  /* 0x0000000000007b1d */ /* 0x000fec0000010000 */
.L_x_21:
[----:B------:R-:W-:Y:S05]  /*1600*/  BRA.U UP0, `(.L_x_22) ;  /* 0x0000001100c87547 */ /* 0x000fea000b800000 */
[----:B------:R-:W2:Y:S01]  /*1610*/  LDCU UR6, c[0x0][0x38c] ;  /* 0x00007180ff0677ac */ /* 0x000ea20008000800 */
[----:B------:R-:W3:Y:S01]  /*1620*/  S2UR UR7, SR_CgaCtaId ;  /* 0x00000000000779c3 */ /* 0x000ee20000008800 */
[----:B------:R-:W-:Y:S01]  /*1630*/  PLOP3.LUT P1, PT, PT, PT, UP3, 0x80, 0x8 ;  /* 0x000000000008781c */ /* 0x000fe20003f2f038 */
[----:B------:R-:W-:Y:S01]  /*1640*/  IMAD.MOV.U32 R12, RZ, RZ, 0x1 ;  /* 0x00000001ff0c7424 */ /* 0x000fe200078e00ff */
[----:B------:R-:W-:Y:S01]  /*1650*/  UMOV UR13, 0x400 ;  /* 0x00000400000d7882 */ /* 0x000fe20000000000 */
[----:B------:R-:W-:Y:S01]  /*1660*/  UISETP.NE.AND UP1, UPT, UR18, URZ, UPT ;  /* 0x000000ff1200728c */ /* 0x000fe2000bf25270 */
[----:B------:R-:W-:Y:S01]  /*1670*/  ISETP.EQ.OR P2, PT, R0, RZ, P3 ;  /* 0x000000ff0000720c */ /* 0x000fe20001f42670 */
[----:B------:R-:W-:Y:S01]  /*1680*/  USEL UR24, URZ, 0x1, UP5 ;  /* 0x00000001ff187887 */ /* 0x000fe2000a800000 */
[----:B------:R-:W-:Y:S02]  /*1690*/  PLOP3.LUT P1, PT, P1, PT, PT, 0x8, 0x80 ;  /* 0x000000000080781c */ /* 0x000fe40000f2e170 */
[----:B------:R-:W-:Y:S01]  /*16a0*/  CS2R R10, SRZ ;  /* 0x00000000000a7805 */ /* 0x000fe2000001ff00 */
[----:B------:R-:W-:Y:S01]  /*16b0*/  IMAD.MOV.U32 R9, RZ, RZ, RZ ;  /* 0x000000ffff097224 */ /* 0x000fe200078e00ff */
[----:B------:R-:W4:Y:S01]  /*16c0*/  LDCU UR39, c[0x0][0x370] ;  /* 0x00006e00ff2777ac */ /* 0x000f220008000800 */
[----:B------:R-:W-:Y:S01]  /*16d0*/  IMAD.MOV.U32 R8, RZ, RZ, 0x1 ;  /* 0x00000001ff087424 */ /* 0x000fe200078e00ff */
[----:B------:R-:W1:Y:S01]  /*16e0*/  LDCU.64 UR28, c[0x0][0x348] ;  /* 0x00006900ff1c77ac */ /* 0x000e620008000a00 */
[----:B--2---:R-:W-:-:S02]  /*16f0*/  UIADD3 UR5, UPT, UPT, UR6, 0x1f, URZ ;  /* 0x0000001f06057890 */ /* 0x004fc4000fffe0ff */
[----:B------:R-:W-:Y:S02]  /*1700*/  UIADD3 UR44, UPT, UPT, UR6, 0x3e, URZ ;  /* 0x0000003e062c7890 */ /* 0x000fe4000fffe0ff */
[----:B------:R-:W-:Y:S02]  /*1710*/  USHF.R.S32.HI UR4, URZ, 0x1f, UR5 ;  /* 0x0000001fff047899 */ /* 0x000fe40008011405 */
[----:B---3--:R-:W-:Y:S02]  /*1720*/  USHF.L.U32 UR25, UR7, 0xe, URZ ;  /* 0x0000000e07197899 */ /* 0x008fe400080006ff */
[----:B------:R-:W-:Y:S02]  /*1730*/  ULEA.HI UR4, UR4, UR5, URZ, 0x5 ;  /* 0x0000000504047291 */ /* 0x000fe4000f8f28ff */
[----:B------:R-:W-:Y:S02]  /*1740*/  UIADD3 UR5, UPT, UPT, UR6, -0x1, URZ ;  /* 0xffffffff06057890 */ /* 0x000fe4000fffe0ff */
[----:B------:R-:W-:-:S02]  /*1750*/  USHF.R.S32.HI UR41, URZ, 0x5, UR4 ;  /* 0x00000005ff297899 */ /* 0x000fc40008011404 */
[----:B------:R-:W-:Y:S02]  /*1760*/  UISETP.GE.U32.AND UP2, UPT, UR5, -0x3f, UPT ;  /* 0xffffffc10500788c */ /* 0x000fe4000bf46070 */
[----:B------:R-:W-:Y:S02]  /*1770*/  UISETP.LT.U32.AND UP0, UPT, UR41, 0x4, UPT ;  /* 0x000000042900788c */ /* 0x000fe4000bf01070 */
[----:B------:R-:W-:Y:S02]  /*1780*/  USHF.L.U32 UR43, UR7, 0x7, URZ ;  /* 0x00000007072b7899 */ /* 0x000fe400080006ff */
[----:B------:R-:W-:Y:S02]  /*1790*/  USEL UR40, UR41, 0x4, UP0 ;  /* 0x0000000429287887 */ /* 0x000fe40008000000 */
[----:B------:R-:W-:Y:S02]  /*17a0*/  ULOP3.LUT UR25, UR25, 0x4000, URZ, 0xc0, !UPT ;  /* 0x0000400019197892 */ /* 0x000fe4000f8ec0ff */
[----:B------:R-:W-:-:S02]  /*17b0*/  UIADD3 UR21, UPT, UPT, UR40, -0x1, URZ ;  /* 0xffffffff28157890 */ /* 0x000fc4000fffe0ff */
[----:B------:R-:W-:Y:S02]  /*17c0*/  ULEA UR13, UR7, UR13, 0x18 ;  /* 0x0000000d070d7291 */ /* 0x000fe4000f8ec0ff */
[----:B------:R-:W-:Y:S01]  /*17d0*/  @UP2 UIADD3 UR21, UPT, UPT, UR40, URZ, URZ ;  /* 0x000000ff28152290 */ /* 0x000fe2000fffe0ff */
[----:B------:R-:W2:Y:S01]  /*17e0*/  LDCU UR38, c[0x0][0x374] ;  /* 0x00006e80ff2677ac */ /* 0x000ea20008000800 */
[----:B------:R-:W-:Y:S02]  /*17f0*/  ULOP3.LUT UR43, UR43, 0x80, URZ, 0xc0, !UPT ;  /* 0x000000802b2b7892 */ /* 0x000fe4000f8ec0ff */
[----:B------:R-:W-:Y:S02]  /*1800*/  USEL UR24, UR24, 0x2, UP1 ;  /* 0x0000000218187887 */ /* 0x000fe40008800000 */
[----:B------:R-:W-:Y:S02]  /*1810*/  UIADD3 UR25, UPT, UPT, UR13, 0x10800, UR25 ;  /* 0x000108000d197890 */ /* 0x000fe4000fffe019 */
[----:B------:R-:W-:-:S02]  /*1820*/  UIADD3 UR42, UPT, UPT, UR41, -UR40, URZ ;  /* 0x80000028292a7290 */ /* 0x000fc4000fffe0ff */
[----:B------:R-:W-:Y:S01]  /*1830*/  UIADD3 UR21, UPT, UPT, UR21, 0x1, URZ ;  /* 0x0000000115157890 */ /* 0x000fe2000fffe0ff */
[----:B-1--4-:R-:W-:-:S11]  /*1840*/  UMOV UR5, URZ ;  /* 0x000000ff00057c82 */ /* 0x012fd60008000000 */
.L_x_42:
[----:B-1----:R-:W1:Y:S02]  /*1850*/  S2UR UR4, SR_CgaCtaId ;  /* 0x00000000000479c3 */ /* 0x002e640000008800 */
[----:B-1----:R-:W-:-:S09]  /*1860*/  UISETP.NE.AND UP0, UPT, UR4, URZ, UPT ;  /* 0x000000ff0400728c */ /* 0x002fd2000bf05270 */
[----:B------:R-:W-:Y:S05]  /*1870*/  BRA.U UP0, `(.L_x_23) ;  /* 0x0000000100287547 */ /* 0x000fea000b800000 */
[----:B------:R-:W-:Y:S02]  /*1880*/  LEA R0, R9, UR13, 0x3 ;  /* 0x0000000d09007c11 */ /* 0x000fe4000f8e18ff */
[----:B------:R-:W-:-:S04]  /*1890*/  SHF.L.U32 R3, R8, 0x1f, RZ ;  /* 0x0000001f08037819 */ /* 0x000fc800000006ff */
[----:B------:R-:W1:Y:S02]  /*18a0*/  SYNCS.PHASECHK.TRANS64.TRYWAIT P0, [R0+URZ+0x100], R3 ;  /* 0x00010003000075a7 */ /* 0x000e6400080011ff */
[----:B-1----:R-:W-:Y:S05]  /*18b0*/  @!P0 BRA `(.L_x_24) ;  /* 0x0000009c009c8947 */ /* 0x002fea0003800000 */
.L_x_174:
[----:B------:R3:W-:Y:S01]  /*18c0*/  SYNCS.ARRIVE.TRANS64.A1T0 RZ, [R0+URZ+0xf0], RZ ;  /* 0x0000f0ff00ff79a7 */ /* 0x0007e200081000ff */
[----:B------:R-:W-:-:S05]  /*18d0*/  VIADD R9, R9, 0x1 ;  /* 0x0000000109097836 */ /* 0x000fca0000000000 */
[----:B------:R-:W-:-:S04]  /*18e0*/  ISETP.NE.AND P0, PT, R9, 0x2, PT ;  /* 0x000000020900780c */ /* 0x000fc80003f05270 */
[----:B-1----:R-:W-:Y:S02]  /*18f0*/  SEL R3, RZ, 0x1, P0 ;  /* 0x00000001ff037807 */ /* 0x002fe40000000000 */
[----:B------:R-:W-:Y:S02]  /*1900*/  SEL R9, R9, RZ, P0 ;  /* 0x000000ff09097207 */ /* 0x000fe40000000000 */
[----:B------:R-:W-:-:S07]  /*1910*/  LOP3.LUT R8, R8, R3, RZ, 0x3c, !PT ;  /* 0x0000000308087212 */ /* 0x000fce00078e3cff */
.L_x_23:
[----:B------:R-:W-:Y:S01]  /*1920*/  ULEA UR4, UR5, UR13, 0x3 ;  /* 0x0000000d05047291 */ /* 0x000fe2000f8e18ff */
[----:B---3--:R-:W-:Y:S01]  /*1930*/  SHF.L.U32 R0, R12, 0x1f, RZ ;  /* 0x0000001f0c007819 */ /* 0x008fe200000006ff */
[----:B------:R-:W-:Y:S02]  /*1940*/  UISETP.GE.U32.AND UP0, UPT, UR44, 0x3f, UPT ;  /* 0x0000003f2c00788c */ /* 0x000fe4000bf06070 */
[----:B------:R-:W-:Y:S02]  /*1950*/  USHF.L.U32 UR35, UR30, 0x6, URZ ;  /* 0x000000061e237899 */ /* 0x000fe400080006ff */
[----:B------:R-:W-:Y:S01]  /*1960*/  ULEA UR19, UR31, UR43, 0x8 ;  /* 0x0000002b1f137291 */ /* 0x000fe2000f8e40ff */
[----:B------:R-:W-:Y:S02]  /*1970*/  UMOV UR6, URZ ;  /* 0x000000ff00067c82 */ /* 0x000fe40008000000 */
[----:B------:R1:W3:Y:S02]  /*1980*/  SYNCS.PHASECHK.TRANS64.TRYWAIT P0, [UR4+0x20], R0 ;  /* 0x00002000ff0075a7 */ /* 0x0002e40008001104 */
[----:B------:R-:W-:Y:S07]  /*1990*/  BRA.U !UP0, `(.L_x_25) ;  /* 0x0000000108b87547 */ /* 0x000fee000b800000 */
[----:B------:R-:W-:Y:S01]  /*19a0*/  UMOV UR10, URZ ;  /* 0x000000ff000a7c82 */ /* 0x000fe20008000000 */
[----:B------:R-:W-:-:S05]  /*19b0*/  UMOV UR4, UR5 ;  /* 0x0000000500047c82 */ /* 0x000fca0008000000 */
.L_x_31:
[----:B------:R-:W-:Y:S01]  /*19c0*/  ULEA UR33, UR4, UR13, 0x3 ;  /* 0x0000000d04217291 */ /* 0x000fe2000f8e18ff */
[----:B---3--:R-:W-:Y:S01]  /*19d0*/  @!P3 MOV R2, 0xa000 ;  /* 0x0000a0000002b802 */ /* 0x008fe20000000f00 */
[----:B-1-34-:R-:W-:Y:S10]  /*19e0*/  @P0 BRA `(.L_x_26) ;  /* 0x00000000000c0947 */ /* 0x01aff40003800000 */
[----:B------:R-:W-:-:S04]  /*19f0*/  SHF.L.U32 R3, R12, 0x1f, RZ ;  /* 0x0000001f0c037819 */ /* 0x000fc800000006ff */
[----:B------:R-:W3:Y:S02]  /*1a00*/  SYNCS.PHASECHK.TRANS64.TRYWAIT P0, [UR33+0x20], R3 ;  /* 0x00002003ff0075a7 */ /* 0x000ee40008001121 */
[----:B---3--:R-:W-:Y:S05]  /*1a10*/  @!P0 BRA `(.L_x_27) ;  /* 0x0000009c00588947 */ /* 0x008fea0003800000 */
.L_x_26:
[----:B------:R3:W-:Y:S01]  /*1a20*/  @!P3 SYNCS.ARRIVE.TRANS64 RZ, [UR33], R2 ;  /* 0x00000002ffffb9a7 */ /* 0x0007e20008000021 */
[----:B------:R-:W-:-:S04]  /*1a30*/  ULOP3.LUT UR5, UR24, 0x2, URZ, 0xfc, !UPT ;  /* 0x0000000218057892 */ /* 0x000fc8000f8efcff */
[----:B------:R-:W-:-:S09]  /*1a40*/  UISETP.NE.AND UP0, UPT, UR5, 0x2, UPT ;  /* 0x000000020500788c */ /* 0x000fd2000bf05270 */
[----:B------:R-:W-:Y:S05]  /*1a50*/  BRA.U UP0, `(.L_x_28) ;  /* 0x0000000100047547 */ /* 0x000fea000b800000 */
[----:B--2---:R-:W-:Y:S05]  /*1a60*/  BPT.TRAP 0x1 ;  /* 0x000000040000795c */ /* 0x004fea0000300000 */
.L_x_28:
[----:B------:R-:W-:Y:S04]  /*1a70*/  BSSY.RECONVERGENT B0, `(.L_x_29) ;  /* 0x0000003000007945 */ /* 0x000fe80003800200 */
[----:B------:R-:W-:Y:S05]  /*1a80*/  @P2 BRA `(.L_x_30) ;  /* 0x0000000000042947 */ /* 0x000fea0003800000 */
[----:B--2---:R-:W-:Y:S05]  /*1a90*/  BPT.TRAP 0x1 ;  /* 0x000000040000795c */ /* 0x004fea0000300000 */
.L_x_30:
[----:B--2---:R-:W-:Y:S05]  /*1aa0*/  BSYNC.RECONVERGENT B0 ;  /* 0x0000000000007941 */ /* 0x004fea0003800200 */
.L_x_29:
[----:B------:R-:W-:Y:S02]  /*1ab0*/  UIADD3 UR5, UPT, UPT, UR4, 0x1, URZ ;  /* 0x0000000104057890 */ /* 0x000fe4000fffe0ff */
[----:B------:R-:W-:Y:S02]  /*1ac0*/  USHF.L.U32 UR34, UR10, 0x5, URZ ;  /* 0x000000050a227899 */ /* 0x000fe400080006ff */
[----:B------:R-:W-:Y:S02]  /*1ad0*/  UISETP.NE.AND UP0, UPT, UR5, 0x4, UPT ;  /* 0x000000040500788c */ /* 0x000fe4000bf05270 */
[----:B------:R-:W-:Y:S02]  /*1ae0*/  UIADD3 UR10, UPT, UPT, UR10, 0x1, URZ ;  /* 0x000000010a0a7890 */ /* 0x000fe4000fffe0ff */
[----:B------:R-:W-:Y:S02]  /*1af0*/  USEL UR7, URZ, 0x1, UP0 ;  /* 0x00000001ff077887 */ /* 0x000fe40008000000 */
[----:B------:R-:W-:-:S02]  /*1b00*/  USEL UR5, UR5, URZ, UP0 ;  /* 0x000000ff05057287 */ /* 0x000fc40008000000 */
[----:B------:R-:W-:Y:S02]  /*1b10*/  ULEA UR32, UR4, UR13, 0xd ;  /* 0x0000000d04207291 */ /* 0x000fe4000f8e68ff */
[----:B------:R-:W-:Y:S01]  /*1b20*/  ULEA UR6, UR5, UR13, 0x3 ;  /* 0x0000000d05067291 */ /* 0x000fe2000f8e18ff */
[----:B------:R-:W-:Y:S01]  /*1b30*/  LOP3.LUT R12, R12, UR7, RZ, 0x3c, !PT ;  /* 0x000000070c0c7c12 */ /* 0x000fe2000f8e3cff */
[----:B------:R-:W-:Y:S02]  /*1b40*/  UIADD3 UR8, UP1, UPT, UR28, 0x80, URZ ;  /* 0x000000801c087890 */ /* 0x000fe4000ff3e0ff */
[----:B------:R-:W-:Y:S01]  /*1b50*/  UIADD3 UR32, UPT, UPT, UR32, 0x8800, URZ ;  /* 0x0000880020207890 */ /* 0x000fe2000fffe0ff */
[----:B-1----:R-:W-:Y:S01]  /*1b60*/  SHF.L.U32 R0, R12, 0x1f, RZ ;  /* 0x0000001f0c007819 */ /* 0x002fe200000006ff */
[----:B------:R-:W-:Y:S02]  /*1b70*/  UIADD3.X UR9, UPT, UPT, URZ, UR29, URZ, UP1, !UPT ;  /* 0x0000001dff097290 */ /* 0x000fe40008ffe4ff */
[----:B------:R-:W-:Y:S01]  /*1b80*/  ULEA UR16, UR4, UR25, 0xf ;  /* 0x0000001904107291 */ /* 0x000fe2000f8e78ff */
[----:B------:R4:W1:Y:S01]  /*1b90*/  SYNCS.PHASECHK.TRANS64.TRYWAIT P0, [UR6+0x20], R0 ;  /* 0x00002000ff0075a7 */ /* 0x0008620008001106 */
[----:B------:R-:W-:Y:S01]  /*1ba0*/  UIADD3 UR6, UP0, UPT, UR28, 0x180, URZ ;  /* 0x000001801c067890 */ /* 0x000fe2000ff1e0ff */
[----:B------:R-:W-:Y:S01]  /*1bb0*/  UMOV UR14, 0x0 ;  /* 0x00000000000e7882 */ /* 0x000fe20000000000 */
[----:B------:R-:W-:-:S02]  /*1bc0*/  UMOV UR15, 0x10000000 ;  /* 0x10000000000f7882 */ /* 0x000fc40000000000 */
[----:B------:R-:W-:Y:S01]  /*1bd0*/  UIADD3.X UR7, UPT, UPT, URZ, UR29, URZ, UP0, !UPT ;  /* 0x0000001dff077290 */ /* 0x000fe200087fe4ff */
[----:B------:R-:W-:Y:S01]  /*1be0*/  UTMALDG.3D [UR32], [UR8], desc[UR14] ;  /* 0x00000e20080075b4 */ /* 0x000fe20008011000 */
[----:B------:R-:W-:Y:S01]  /*1bf0*/  UISETP.NE.AND UP0, UPT, UR10, UR21, UPT ;  /* 0x000000150a00728c */ /* 0x000fe2000bf05270 */
[----:B------:R-:W-:Y:S01]  /*1c00*/  UMOV UR4, 0x30000 ;  /* 0x0003000000047882 */ /* 0x000fe20000000000 */
[----:B------:R-:W-:Y:S01]  /*1c10*/  UMOV UR20, UR36 ;  /* 0x0000002400147c82 */ /* 0x000fe20008000000 */
[----:B------:R-:W-:Y:S01]  /*1c20*/  UMOV UR17, UR33 ;  /* 0x0000002100117c82 */ /* 0x000fe20008000000 */
[----:B------:R-:W-:-:S03]  /*1c30*/  UMOV UR18, UR34 ;  /* 0x0000002200127c82 */ /* 0x000fc60008000000 */
[----:B------:R2:W-:Y:S02]  /*1c40*/  UTMALDG.3D.MULTICAST [UR16], [UR6], UR4, desc[UR14] ;  /* 0x00000e10060073b4 */ /* 0x0005e40008011804 */
[----:B--2---:R-:W-:Y:S01]  /*1c50*/  UMOV UR6, UR21 ;  /* 0x0000001500067c82 */ /* 0x004fe20008000000 */
[----:B------:R-:W-:Y:S01]  /*1c60*/  UMOV UR4, UR5 ;  /* 0x0000000500047c82 */ /* 0x000fe20008000000 */
[----:B------:R-:W-:Y:S05]  /*1c70*/  BRA.U UP0, `(.L_x_31) ;  /* 0xfffffffd00507547 */ /* 0x000fea000b83ffff */
.L_x_25:
[----:B------:R-:W-:Y:S01]  /*1c80*/  ULEA UR4, UR5, UR13, 0x3 ;  /* 0x0000000d05047291 */ /* 0x000fe2000f8e18ff */
[----:B-1--4-:R-:W-:Y:S01]  /*1c90*/  SHF.L.U32 R0, R12, 0x1f, RZ ;  /* 0x0000001f0c007819 */ /* 0x012fe200000006ff */
[----:B------:R-:W-:Y:S01]  /*1ca0*/  @!P1 SYNCS.ARRIVE.TRANS64.A1T0 RZ, [UR13+0x88], RZ ;  /* 0x000088ffffff99a7 */ /* 0x000fe2000810000d */
[----:B------:R-:W-:-:S06]  /*1cb0*/  UISETP.GT.AND UP0, UPT, UR41, UR40, UPT ;  /* 0x000000282900728c */ /* 0x000fcc000bf04270 */
[----:B---3--:R1:W3:Y:S03]  /*1cc0*/  SYNCS.PHASECHK.TRANS64.TRYWAIT P0, [UR4+0x20], R0 ;  /* 0x00002000ff0075a7 */ /* 0x0082e60008001104 */
[----:B------:R-:W-:Y:S05]  /*1cd0*/  BRA.U !UP0, `(.L_x_32) ;  /* 0x0000000108bc7547 */ /* 0x000fea000b800000 */
[----:B------:R-:W-:Y:S01]  /*1ce0*/  UIADD3 UR26, UPT, UPT, UR42, UR6, URZ ;  /* 0x000000062a1a7290 */ /* 0x000fe2000fffe0ff */
[----:B------:R-:W-:-:S11]  /*1cf0*/  UMOV UR4, UR5 ;  /* 0x0000000500047c82 */ /* 0x000fd60008000000 */
.L_x_38:
[----:B------:R-:W-:Y:S01]  /*1d00*/  ULEA UR9, UR4, UR13, 0x3 ;  /* 0x0000000d04097291 */ /* 0x000fe2000f8e18ff */
[----:B---3--:R-:W-:Y:S01]  /*1d10*/  @!P3 MOV R2, 0xa000 ;  /* 0x0000a0000002b802 */ /* 0x008fe20000000f00 */
[----:B-1-3--:R-:W-:Y:S10]  /*1d20*/  @P0 BRA `(.L_x_33) ;  /* 0x00000000000c0947 */ /* 0x00aff40003800000 */
[----:B------:R-:W-:-:S04]  /*1d30*/  SHF.L.U32 R3, R12, 0x1f, RZ ;  /* 0x0000001f0c037819 */ /* 0x000fc800000006ff */
[----:B------:R-:W3:Y:S02]  /*1d40*/  SYNCS.PHASECHK.TRANS64.TRYWAIT P0, [UR9+0x20], R3 ;  /* 0x00002003ff0075a7 */ /* 0x000ee40008001109 */
[----:B---3--:R-:W-:Y:S05]  /*1d50*/  @!P0 BRA `(.L_x_34) ;  /* 0x0000009800a08947 */ /* 0x008fea0003800000 */
.L_x_33:
[----:B------:R3:W-:Y:S01]  /*1d60*/  @!P3 SYNCS.ARRIVE.TRANS64 RZ, [UR9], R2 ;  /* 0x00000002ffffb9a7 */ /* 0x0007e20008000009 */
[----:B------:R-:W-:-:S04]  /*1d70*/  ULOP3.LUT UR5, UR24, 0x2, URZ, 0xfc, !UPT ;  /* 0x0000000218057892 */ /* 0x000fc8000f8efcff */
[----:B------:R-:W-:-:S09]  /*1d80*/  UISETP.NE.AND UP0, UPT, UR5, 0x2, UPT ;  /* 0x000000020500788c */ /* 0x000fd2000bf05270 */
[----:B------:R-:W-:Y:S05]  /*1d90*/  BRA.U UP0, `(.L_x_35) ;  /* 0x0000000100047547 */ /* 0x000fea000b800000 */
[----:B--2---:R-:W-:Y:S05]  /*1da0*/  BPT.TRAP 0x1 ;  /* 0x000000040000795c */ /* 0x004fea0000300000 */
.L_x_35:
[----:B------:R-:W-:Y:S04]  /*1db0*/  BSSY.RECONVERGENT B0, `(.L_x_36) ;  /* 0x0000003000007945 */ /* 0x000fe80003800200 */
[----:B------:R-:W-:Y:S05]  /*1dc0*/  @P2 BRA `(.L_x_37) ;  /* 0x0000000000042947 */ /* 0x000fea0003800000 */
[----:B--2---:R-:W-:Y:S05]  /*1dd0*/  BPT.TRAP 0x1 ;  /* 0x000000040000795c */ /* 0x004fea0000300000 */
.L_x_37:
[----:B--2---:R-:W-:Y:S05]  /*1de0*/  BSYNC.RECONVERGENT B0 ;  /* 0x0000000000007941 */ /* 0x004fea0003800200 */
.L_x_36:
[----:B------:R-:W-:Y:S02]  /*1df0*/  UIADD3 UR5, UPT, UPT, UR4, 0x1, URZ ;  /* 0x0000000104057890 */ /* 0x000fe4000fffe0ff */
[----:B------:R-:W-:Y:S02]  /*1e00*/  UIADD3 UR14, UP1, UPT, UR28, 0x80, URZ ;  /* 0x000000801c0e7890 */ /* 0x000fe4000ff3e0ff */
[----:B------:R-:W-:Y:S02]  /*1e10*/  UISETP.NE.AND UP0, UPT, UR5, 0x4, UPT ;  /* 0x000000040500788c */ /* 0x000fe4000bf05270 */
[----:B------:R-:W-:Y:S02]  /*1e20*/  USHF.L.U32 UR10, UR6, 0x5, URZ ;  /* 0x00000005060a7899 */ /* 0x000fe400080006ff */
[----:B------:R-:W-:Y:S02]  /*1e30*/  USEL UR8, URZ, 0x1, UP0 ;  /* 0x00000001ff087887 */ /* 0x000fe40008000000 */
[----:B------:R-:W-:-:S02]  /*1e40*/  USEL UR5, UR5, URZ, UP0 ;  /* 0x000000ff05057287 */ /* 0x000fc40008000000 */
[----:B------:R-:W-:Y:S02]  /*1e50*/  UIADD3 UR22, UP0, UPT, UR28, 0x180, URZ ;  /* 0x000001801c167890 */ /* 0x000fe4000ff1e0ff */
[----:B------:R-:W-:Y:S01]  /*1e60*/  LOP3.LUT R12, R12, UR8, RZ, 0x3c, !PT ;  /* 0x000000080c0c7c12 */ /* 0x000fe2000f8e3cff */
[----:B------:R-:W-:Y:S02]  /*1e70*/  ULEA UR8, UR4, UR13, 0xd ;  /* 0x0000000d04087291 */ /* 0x000fe4000f8e68ff */
[----:B------:R-:W-:Y:S01]  /*1e80*/  ULEA UR7, UR5, UR13, 0x3 ;  /* 0x0000000d05077291 */ /* 0x000fe2000f8e18ff */
[----:B-1----:R-:W-:Y:S01]  /*1e90*/  SHF.L.U32 R0, R12, 0x1f, RZ ;  /* 0x0000001f0c007819 */ /* 0x002fe200000006ff */
[----:B------:R-:W-:Y:S02]  /*1ea0*/  UIADD3 UR8, UPT, UPT, UR8, 0x8800, URZ ;  /* 0x0000880008087890 */ /* 0x000fe4000fffe0ff */
[----:B------:R-:W-:Y:S02]  /*1eb0*/  UIADD3.X UR15, UPT, UPT, URZ, UR29, URZ, UP1, !UPT ;  /* 0x0000001dff0f7290 */ /* 0x000fe40008ffe4ff */
[----:B------:R-:W-:-:S02]  /*1ec0*/  ULEA UR16, UR4, UR25, 0xf ;  /* 0x0000001904107291 */ /* 0x000fc4000f8e78ff */
[----:B------:R-:W-:Y:S01]  /*1ed0*/  UIADD3.X UR23, UPT, UPT, URZ, UR29, URZ, UP0, !UPT ;  /* 0x0000001dff177290 */ /* 0x000fe200087fe4ff */
[----:B------:R4:W1:Y:S01]  /*1ee0*/  SYNCS.PHASECHK.TRANS64.TRYWAIT P0, [UR7+0x20], R0 ;  /* 0x00002000ff0075a7 */ /* 0x0008620008001107 */
[----:B------:R-:W-:Y:S01]  /*1ef0*/  UMOV UR30, 0x0 ;  /* 0x00000000001e7882 */ /* 0x000fe20000000000 */
[----:B------:R-:W-:Y:S01]  /*1f00*/  UMOV UR31, 0x10000000 ;  /* 0x10000000001f7882 */ /* 0x000fe20000000000 */
[----:B------:R-:W-:Y:S01]  /*1f10*/  UMOV UR11, UR35 ;  /* 0x00000023000b7c82 */ /* 0x000fe20008000000 */
[----:B------:R-:W-:Y:S01]  /*1f20*/  UMOV UR12, UR36 ;  /* 0x00000024000c7c82 */ /* 0x000fe20008000000 */
[----:B------:R-:W-:Y:S01]  /*1f30*/  UMOV UR7, 0x30000 ;  /* 0x0003000000077882 */ /* 0x000fe20000000000 */
[----:B------:R-:W-:Y:S01]  /*1f40*/  UMOV UR20, UR36 ;  /* 0x0000002400147c82 */ /* 0x000fe20008000000 */
[----:B------:R-:W-:Y:S01]  /*1f50*/  UMOV UR17, UR9 ;  /* 0x0000000900117c82 */ /* 0x000fe20008000000 */
[----:B------:R-:W-:Y:S01]  /*1f60*/  UMOV UR18, UR10 ;  /* 0x0000000a00127c82 */ /* 0x000fe20008000000 */
[----:B------:R4:W-:Y:S01]  /*1f70*/  UTMALDG.3D [UR8], [UR14], desc[UR30] ;  /* 0x00001e080e0075b4 */ /* 0x0009e20008011000 */
[----:B------:R-:W-:Y:S01]  /*1f80*/  UIADD3 UR6, UPT, UPT, UR6, 0x1, URZ ;  /* 0x0000000106067890 */ /* 0x000fe2000fffe0ff */
[----:B------:R-:W-:-:S03]  /*1f90*/  UMOV UR4, UR5 ;  /* 0x0000000500047c82 */ /* 0x000fc60008000000 */
[----:B------:R-:W-:Y:S01]  /*1fa0*/  UISETP.NE.AND UP0, UPT, UR6, UR26, UPT ;  /* 0x0000001a0600728c */ /* 0x000fe2000bf05270 */
[----:B------:R4:W-:Y:S08]  /*1fb0*/  UTMALDG.3D.MULTICAST [UR16], [UR22], UR7, desc[UR30] ;  /* 0x00001e10160073b4 */ /* 0x0009f00008011807 */
[----:B----4-:R-:W-:Y:S05]  /*1fc0*/  BRA.U UP0, `(.L_x_38) ;  /* 0xfffffffd004c7547 */ /* 0x010fea000b83ffff */
.L_x_32:
[C---:B------:R-:W-:Y:S01]  /*1fd0*/  LEA R3, R11.reuse, UR13, 0x3 ;  /* 0x0000000d0b037c11 */ /* 0x040fe2000f8e18ff */
[----:B------:R-:W-:Y:S01]  /*1fe0*/  NOP ;  /* 0x0000000000007918 */ /* 0x000fe20000000000 */
[----:B-1----:R-:W-:Y:S02]  /*1ff0*/  SHF.L.U32 R0, R10, 0x1f, RZ ;  /* 0x0000001f0a007819 */ /* 0x002fe400000006ff */
[----:B------:R-:W-:Y:S02]  /*2000*/  LEA R5, R11, UR13, 0x4 ;  /* 0x0000000d0b057c11 */ /* 0x000fe4000f8e20ff */
[----:B---3--:R-:W1:Y:S02]  /*2010*/  SYNCS.PHASECHK.TRANS64.TRYWAIT P0, [R3+URZ+0x90], R0 ;  /* 0x00009000030075a7 */ /* 0x008e6400080011ff */
[----:B-1----:R-:W-:Y:S05]  /*2020*/  @!P0 BRA `(.L_x_39) ;  /* 0x0000009800048947 */ /* 0x002fea0003800000 */
.L_x_177:
[----:B------:R-:W3:Y:S01]  /*2030*/  LDS.128 R4, [R5+0x120] ;  /* 0x0001200005047984 */ /* 0x000ee20000000c00 */
[----:B------:R-:W-:Y:S01]  /*2040*/  UISETP.GE.AND UP0, UPT, UR45, 0x1, UPT ;  /* 0x000000012d00788c */ /* 0x000fe2000bf06270 */
[----:B------:R-:W-:Y:S01]  /*2050*/  @!PT LDS RZ, [RZ] ;  /* 0x00000000fffff984 */ /* 0x000fe20000000800 */
[----:B------:R-:W-:Y:S01]  /*2060*/  @!PT LDS RZ, [RZ] ;  /* 0x00000000fffff984 */ /* 0x000fe20000000800 */
[----:B------:R-:W-:Y:S01]  /*2070*/  @!PT LDS RZ, [RZ] ;  /* 0x00000000fffff984 */ /* 0x000fe20000000800 */
[----:B------:R-:W-:Y:S01]  /*2080*/  @!PT LDS RZ, [RZ] ;  /* 0x00000000fffff984 */ /* 0x000fe20000000800 */
[----:B------:R4:W-:Y:S06]  /*2090*/  MEMBAR.ALL.CTA ;  /* 0x0000000000007992 */ /* 0x0009ec0000008000 */
[----:B----4-:R-:W4:Y:S01]  /*20a0*/  FENCE.VIEW.ASYNC.S ;  /* 0x00000000000073c6 */ /* 0x010f220000000000 */
[----:B---3--:R-:W-:-:S13]  /*20b0*/  LOP3.LUT P0, RZ, R6, 0x1, RZ, 0xc0, !PT ;  /* 0x0000000106ff7812 */ /* 0x008fda000780c0ff */
[----:B----4-:R-:W-:Y:S01]  /*20c0*/  VOTEU.ANY UP1, P0 ;  /* 0x0000000000ff7886 */ /* 0x010fe20000020100 */
[----:B------:R-:W-:-:S13]  /*20d0*/  PLOP3.LUT P0, PT, PT, PT, UP1, 0x80, 0x8 ;  /* 0x000000000008781c */ /* 0x000fda0003f0f018 */
[----:B-1----:R-:W-:Y:S02]  /*20e0*/  @P0 LOP3.LUT R0, R5, 0xffff, RZ, 0xc0, !PT ;  /* 0x0000ffff05000812 */ /* 0x002fe400078ec0ff */
[----:B------:R-:W-:Y:S02]  /*20f0*/  @P0 MOV R2, R4 ;  /* 0x0000000400020202 */ /* 0x000fe40000000f00 */
[----:B------:R-:W-:Y:S01]  /*2100*/  @P0 R2UR UR6, R0 ;  /* 0x00000000000602ca */ /* 0x000fe200000e0000 */
[----:B------:R-:W-:Y:S01]  /*2110*/  VIADD R0, R3, 0xa0 ;  /* 0x000000a003007836 */ /* 0x000fe20000000000 */
[----:B------:R-:W-:Y:S02]  /*2120*/  @P0 SHF.R.U32.HI R4, RZ, 0x10, R5 ;  /* 0x00000010ff040819 */ /* 0x000fe40000011605 */
[----:B------:R-:W-:Y:S02]  /*2130*/  @P0 R2UR UR7, R2 ;  /* 0x00000000020702ca */ /* 0x000fe400000e0000 */
[----:B------:R-:W-:-:S02]  /*2140*/  PRMT R0, RZ, 0x654, R0 ;  /* 0x00000654ff007816 */ /* 0x000fc40000000000 */
[----:B------:R-:W-:Y:S02]  /*2150*/  @P0 R2UR UR4, R4 ;  /* 0x00000000040402ca */ /* 0x000fe400000e0000 */
[----:B------:R1:W-:Y:S03]  /*2160*/  SYNCS.ARRIVE.TRANS64.RED.A1T0 RZ, [R0+URZ], RZ ;  /* 0x000000ff00ff79a7 */ /* 0x0003e600081004ff */
[----:B------:R-:W-:-:S04]  /*2170*/  @UP1 UMOV UR27, UR6 ;  /* 0x00000006001b1c82 */ /* 0x000fc80008000000 */
[----:B------:R-:W-:-:S04]  /*2180*/  @UP1 UMOV UR37, UR7 ;  /* 0x0000000700251c82 */ /* 0x000fc80008000000 */
[----:B------:R-:W-:Y:S01]  /*2190*/  @UP1 UMOV UR36, UR4 ;  /* 0x0000000400241c82 */ /* 0x000fe20008000000 */
[----:B------:R-:W-:Y:S05]  /*21a0*/  BRA.U !UP0, `(.L_x_40) ;  /* 0x0000000108d47547 */ /* 0x000fea000b800000 */
[----:B------:R-:W2:Y:S01]  /*21b0*/  LDCU.128 UR16, c[0x0][0xb10] ;  /* 0x00016200ff1077ac */ /* 0x000ea20008000c00 */
[----:B------:R-:W3:Y:S01]  /*21c0*/  LDCU UR12, c[0x0][0xb20] ;  /* 0x00016400ff0c77ac */ /* 0x000ee20008000800 */
[----:B------:R-:W4:Y:S01]  /*21d0*/  LDCU UR20, c[0x0][0xb0c] ;  /* 0x00016180ff1477ac */ /* 0x000f220008000800 */
[----:B------:R-:W1:Y:S01]  /*21e0*/  LDCU.64 UR8, c[0x0][0xb28] ;  /* 0x00016500ff0877ac */ /* 0x000e620008000a00 */
[----:B------:R-:W-:Y:S02]  /*21f0*/  UISETP.NE.AND UP3, UPT, UR45, 0x1, UPT ;  /* 0x000000012d00788c */ /* 0x000fe4000bf65270 */
[----:B--2---:R-:W-:Y:S02]  /*2200*/  UIMAD.WIDE.U32 UR10, UR38, UR19, URZ ;  /* 0x00000013260a72a5 */ /* 0x004fe4000f8e00ff */
[----:B------:R-:W-:Y:S02]  /*2210*/  UIMAD.WIDE.U32 UR6, UR39, UR16, URZ ;  /* 0x00000010270672a5 */ /* 0x000fe4000f8e00ff */
[----:B------:R-:W-:-:S02]  /*2220*/  UISETP.NE.AND UP0, UPT, UR18, 0x1, UPT ;  /* 0x000000011200788c */ /* 0x000fc4000bf05270 */
[----:B------:R-:W-:Y:S01]  /*2230*/  UIMAD.WIDE.U32 UR22, UR27, UR19, URZ ;  /* 0x000000131b1672a5 */ /* 0x000fe2000f8e00ff */
[----:B------:R-:W-:Y:S02]  /*2240*/  UMOV UR10, UR11 ;  /* 0x0000000b000a7c82 */ /* 0x000fe40008000000 */
[----:B------:R-:W-:Y:S01]  /*2250*/  UMOV UR6, UR7 ;  /* 0x0000000700067c82 */ /* 0x000fe20008000000 */
[----:B---3--:R-:W-:Y:S02]  /*2260*/  USHF.R.U32.HI UR10, URZ, UR12, UR10 ;  /* 0x0000000cff0a7299 */ /* 0x008fe4000801160a */
[----:B------:R-:W-:Y:S02]  /*2270*/  USHF.R.U32.HI UR7, URZ, UR17, UR6 ;  /* 0x00000011ff077299 */ /* 0x000fe40008011606 */
[----:B----4-:R-:W-:Y:S02]  /*2280*/  UISETP.NE.AND UP2, UPT, UR20, 0x1, UPT ;  /* 0x000000011400788c */ /* 0x010fe4000bf45270 */
[----:B------:R-:W-:-:S02]  /*2290*/  USEL UR6, UR38, UR10, !UP0 ;  /* 0x0000000a26067287 */ /* 0x000fc4000c000000 */
[----:B------:R-:W-:Y:S02]  /*22a0*/  USEL UR7, UR39, UR7, !UP2 ;  /* 0x0000000727077287 */ /* 0x000fe4000d000000 */
[----:B-1----:R-:W-:Y:S01]  /*22b0*/  UIMAD.WIDE.U32 UR10, UR6, UR8, URZ ;  /* 0x00000008060a72a5 */ /* 0x002fe2000f8e00ff */
[----:B------:R-:W-:Y:S01]  /*22c0*/  UMOV UR4, UR23 ;  /* 0x0000001700047c82 */ /* 0x000fe20008000000 */
[----:B------:R-:W-:Y:S02]  /*22d0*/  UIMAD.WIDE.U32 UR14, UR37, UR16, URZ ;  /* 0x00000010250e72a5 */ /* 0x000fe4000f8e00ff */
[----:B------:R-:W-:-:S03]  /*22e0*/  UIMAD.WIDE.U32 UR22, UR7, UR8, URZ ;  /* 0x00000008071672a5 */ /* 0x000fc6000f8e00ff */
[----:B------:R-:W-:Y:S01]  /*22f0*/  UMOV UR10, UR11 ;  /* 0x0000000b000a7c82 */ /* 0x000fe20008000000 */
[----:B------:R-:W-:Y:S02]  /*2300*/  USHF.R.U32.HI UR4, URZ, UR12, UR4 ;  /* 0x0000000cff047299 */ /* 0x000fe40008011604 */
[----:B------:R-:W-:Y:S01]  /*2310*/  @UP3 USHF.R.U32.HI UR6, URZ, UR9, UR10 ;  /* 0x00000009ff063299 */ /* 0x000fe2000801160a */
[----:B------:R-:W-:Y:S01]  /*2320*/  UMOV UR14, UR15 ;  /* 0x0000000f000e7c82 */ /* 0x000fe20008000000 */
[----:B------:R-:W-:Y:S01]  /*2330*/  UMOV UR22, UR23 ;  /* 0x0000001700167c82 */ /* 0x000fe20008000000 */
[----:B------:R-:W-:Y:S02]  /*2340*/  USHF.R.U32.HI UR17, URZ, UR17, UR14 ;  /* 0x00000011ff117299 */ /* 0x000fe4000801160e */
[----:B------:R-:W-:Y:S02]  /*2350*/  USEL UR4, UR27, UR4, !UP0 ;  /* 0x000000041b047287 */ /* 0x000fe4000c000000 */
[----:B------:R-:W-:-:S02]  /*2360*/  @UP3 USHF.R.U32.HI UR7, URZ, UR9, UR22 ;  /* 0x00000009ff073299 */ /* 0x000fc40008011616 */
[----:B------:R-:W-:Y:S02]  /*2370*/  UIMAD UR10, UR45, UR6, URZ ;  /* 0x000000062d0a72a4 */ /* 0x000fe4000f8e02ff */
[----:B------:R-:W-:Y:S02]  /*2380*/  USEL UR6, UR37, UR17, !UP2 ;  /* 0x0000001125067287 */ /* 0x000fe4000d000000 */
[----:B------:R-:W-:Y:S02]  /*2390*/  UIMAD UR12, UR45, UR7, URZ ;  /* 0x000000072d0c72a4 */ /* 0x000fe4000f8e02ff */
[----:B------:R-:W-:Y:S02]  /*23a0*/  UISETP.GE.AND UP0, UPT, UR4, UR10, UPT ;  /* 0x0000000a0400728c */ /* 0x000fe4000bf06270 */
[----:B------:R-:W-:Y:S02]  /*23b0*/  UIMAD.WIDE.U32 UR10, UR4, UR8, URZ ;  /* 0x00000008040a72a5 */ /* 0x000fe4000f8e00ff */
[----:B------:R-:W-:-:S02]  /*23c0*/  UISETP.GE.OR UP0, UPT, UR6, UR12, UP0 ;  /* 0x0000000c0600728c */ /* 0x000fc40008706670 */
[----:B------:R-:W-:Y:S02]  /*23d0*/  UIMAD.WIDE.U32 UR14, UR6, UR8, URZ ;  /* 0x00000008060e72a5 */ /* 0x000fe4000f8e00ff */
[----:B------:R-:W-:Y:S01]  /*23e0*/  UIADD3 UR12, UPT, UPT, -UR6, URZ, URZ ;  /* 0x000000ff060c7290 */ /* 0x000fe2000fffe1ff */
[----:B------:R-:W-:Y:S01]  /*23f0*/  UMOV UR10, UR11 ;  /* 0x0000000b000a7c82 */ /* 0x000fe20008000000 */
[----:B------:R-:W-:Y:S02]  /*2400*/  UIADD3 UR11, UPT, UPT, -UR4, URZ, URZ ;  /* 0x000000ff040b7290 */ /* 0x000fe4000fffe1ff */
[----:B------:R-:W-:-:S03]  /*2410*/  USHF.R.U32.HI UR10, URZ, UR9, UR10 ;  /* 0x00000009ff0a7299 */ /* 0x000fc6000801160a */
[----:B------:R-:W-:Y:S01]  /*2420*/  @!UP0 UMOV UR8, UR15 ;  /* 0x0000000f00088c82 */ /* 0x000fe20008000000 */
[----:B------:R-:W-:Y:S02]  /*2430*/  UIMAD UR11, UR18, UR11, UR27 ;  /* 0x0000000b120b72a4 */ /* 0x000fe4000f8e021b */
[----:B------:R-:W-:Y:S02]  /*2440*/  USEL UR10, UR4, UR10, !UP3 ;  /* 0x0000000a040a7287 */ /* 0x000fe4000d800000 */
[----:B------:R-:W-:Y:S02]  /*2450*/  @!UP0 USHF.R.U32.HI UR8, URZ, UR9, UR8 ;  /* 0x00000009ff088299 */ /* 0x000fe40008011608 */
[----:B------:R-:W-:Y:S02]  /*2460*/  UIADD3 UR9, UPT, UPT, -UR10, URZ, URZ ;  /* 0x000000ff0a097290 */ /* 0x000fe4000fffe1ff */
[----:B------:R-:W-:Y:S02]  /*2470*/  @!UP0 USEL UR8, UR6, UR8, !UP3 ;  /* 0x0000000806088287 */ /* 0x000fe4000d800000 */
[----:B------:R-:W-:-:S02]  /*2480*/  UIMAD UR9, UR45, UR9, UR4 ;  /* 0x000000092d0972a4 */ /* 0x000fc4000f8e0204 */
[----:B------:R-:W-:Y:S02]  /*2490*/  @!UP0 UIADD3 UR10, UPT, UPT, UR10, -UR8, URZ ;  /* 0x800000080a0a8290 */ /* 0x000fe4000fffe0ff */
[----:B------:R-:W-:Y:S02]  /*24a0*/  @!UP0 UIMAD UR8, UR9, UR7, UR8 ;  /* 0x00000007090882a4 */ /* 0x000fe4000f8e0208 */
[----:B------:R-:W-:Y:S02]  /*24b0*/  @!UP0 UIMAD UR4, UR45, UR10, UR6 ;  /* 0x0000000a2d0482a4 */ /* 0x000fe4000f8e0206 */
[----:B------:R-:W-:Y:S02]  /*24c0*/  UIMAD UR7, UR20, UR12, UR37 ;  /* 0x0000000c140772a4 */ /* 0x000fe4000f8e0225 */
[----:B------:R-:W-:Y:S01]  /*24d0*/  UIMAD UR27, UR4, UR18, UR11 ;  /* 0x00000012041b72a4 */ /* 0x000fe2000f8e020b */
[----:B------:R-:W-:Y:S02]  /*24e0*/  @!UP0 UMOV UR6, UR8 ;  /* 0x0000000800068c82 */ /* 0x000fe40008000000 */
[----:B------:R-:W-:-:S12]  /*24f0*/  UIMAD UR37, UR6, UR20, UR7 ;  /* 0x00000014062572a4 */ /* 0x000fd8000f8e0207 */
.L_x_40:
[----:B------:R-:W3:Y:S02]  /*2500*/  LDCU UR4, c[0x0][0xb30] ;  /* 0x00016600ff0477ac */ /* 0x000ee40008000800 */
[----:B---3--:R-:W-:-:S09]  /*2510*/  UISETP.NE.AND UP0, UPT, UR4, 0x1, UPT ;  /* 0x000000010400788c */ /* 0x008fd2000bf05270 */
[----:B------:R-:W-:Y:S05]  /*2520*/  BRA.U UP0, `(.L_x_41) ;  /* 0x0000000100447547 */ /* 0x000fea000b800000 */
[----:B------:R-:W3:Y:S01]  /*2530*/  LDCU.128 UR16, c[0x0][0xb10] ;  /* 0x00016200ff1077ac */ /* 0x000ee20008000c00 */
[----:B------:R-:W4:Y:S01]  /*2540*/  LDCU UR10, c[0x0][0xb0c] ;  /* 0x00016180ff0a77ac */ /* 0x000f220008000800 */
[----:B------:R-:W1:Y:S01]  /*2550*/  LDCU UR11, c[0x0][0xb20] ;  /* 0x00016400ff0b77ac */ /* 0x000e620008000800 */
[----:B---3--:R-:W-:Y:S02]  /*2560*/  UIMAD.WIDE.U32 UR8, UR37, UR16, URZ ;  /* 0x00000010250872a5 */ /* 0x008fe4000f8e00ff */
[----:B------:R-:W-:Y:S02]  /*2570*/  UIMAD.WIDE.U32 UR6, UR27, UR19, URZ ;  /* 0x000000131b0672a5 */ /* 0x000fe4000f8e00ff */
[----:B----4-:R-:W-:Y:S02]  /*2580*/  UISETP.NE.AND UP2, UPT, UR10, 0x1, UPT ;  /* 0x000000010a00788c */ /* 0x010fe4000bf45270 */
[----:B------:R-:W-:Y:S01]  /*2590*/  UISETP.NE.AND UP0, UPT, UR18, 0x1, UPT ;  /* 0x000000011200788c */ /* 0x000fe2000bf05270 */
[----:B------:R-:W-:-:S02]  /*25a0*/  UMOV UR8, UR9 ;  /* 0x0000000900087c82 */ /* 0x000fc40008000000 */
[----:B------:R-:W-:Y:S01]  /*25b0*/  UMOV UR4, UR7 ;  /* 0x0000000700047c82 */ /* 0x000fe20008000000 */
[----:B------:R-:W-:Y:S02]  /*25c0*/  USHF.R.U32.HI UR17, URZ, UR17, UR8 ;  /* 0x00000011ff117299 */ /* 0x000fe40008011608 */
[----:B-1----:R-:W-:Y:S02]  /*25d0*/  USHF.R.U32.HI UR4, URZ, UR11, UR4 ;  /* 0x0000000bff047299 */ /* 0x002fe40008011604 */
[----:B------:R-:W-:Y:S02]  /*25e0*/  USEL UR6, UR37, UR17, !UP2 ;  /* 0x0000001125067287 */ /* 0x000fe4000d000000 */
[----:B------:R-:W-:-:S04]  /*25f0*/  USEL UR4, UR27, UR4, !UP0 ;  /* 0x000000041b047287 */ /* 0x000fc8000c000000 */
[----:B------:R-:W-:Y:S02]  /*2600*/  UIADD3 UR7, UPT, UPT, UR6, -UR4, URZ ;  /* 0x8000000406077290 */ /* 0x000fe4000fffe0ff */
[----:B------:R-:W-:Y:S02]  /*2610*/  UIADD3 UR4, UPT, UPT, -UR6, UR4, URZ ;  /* 0x0000000406047290 */ /* 0x000fe4000fffe1ff */
[----:B------:R-:W-:Y:S02]  /*2620*/  UIMAD UR27, UR7, UR18, UR27 ;  /* 0x00000012071b72a4 */ /* 0x000fe4000f8e021b */
[----:B------:R-:W-:-:S12]  /*2630*/  UIMAD UR37, UR4, UR10, UR37 ;  /* 0x0000000a042572a4 */ /* 0x000fd8000f8e0225 */
.L_x_41:
[----:B------:R-:W-:Y:S01]  /*2640*/  VIADD R11, R11, 0x1 ;  /* 0x000000010b0b7836 */ /* 0x000fe20000000000 */
[----:B------:R-:W-:Y:S02]  /*2650*/  R2UR UR6, R66 ;  /* 0x00000000420672ca */ /* 0x000fe400000e0000 */
[----:B------:R-:W-:Y:S02]  /*2660*/  R2UR UR4, R65 ;  /* 0x00000000410472ca */ /* 0x000fe400000e0000 */
[C---:B------:R-:W-:Y:S02]  /*2670*/  ISETP.NE.AND P0, PT, R11.reuse, 0x2, PT ;  /* 0x000000020b00780c */ /* 0x040fe40003f05270 */
[----:B------:R-:W-:Y:S02]  /*2680*/  PLOP3.LUT P1, PT, PT, PT, PT, 0x80, 0x8 ;  /* 0x000000000008781c */ /* 0x000fe40003f2f070 */
[----:B------:R-:W-:Y:S02]  /*2690*/  SEL R3, RZ, 0x1, P0 ;  /* 0x00000001ff037807 */ /* 0x000fe40000000000 */
[----:B------:R-:W-:-:S02]  /*26a0*/  SEL R11, R11, RZ, P0 ;  /* 0x000000ff0b0b7207 */ /* 0x000fc40000000000 */
[----:B------:R-:W-:Y:S01]  /*26b0*/  LOP3.LUT R10, R10, R3, RZ, 0x3c, !PT ;  /* 0x000000030a0a7212 */ /* 0x000fe200078e3cff */
[----:B------:R-:W-:Y:S02]  /*26c0*/  UIADD3 UR30, UPT, UPT, UR37, UR6, URZ ;  /* 0x00000006251e7290 */ /* 0x000fe4000fffe0ff */
[----:B------:R-:W-:Y:S01]  /*26d0*/  UIADD3 UR31, UPT, UPT, UR27, UR4, URZ ;  /* 0x000000041b1f7290 */ /* 0x000fe2000fffe0ff */
[----:B------:R-:W-:Y:S11]  /*26e0*/  BRA.U UP1, `(.L_x_42) ;  /* 0xfffffff101587547 */ /* 0x000ff6000b83ffff */
[----:B------:R-:W-:Y:S01]  /*26f0*/  UIADD3 UR13, UPT, UPT, UR13, 0x20, URZ ;  /* 0x000000200d0d7890 */ /* 0x000fe2000fffe0ff */
[----:B------:R-:W-:-:S03]  /*2700*/  SHF.L.U32 R3, R12, 0x1f, RZ ;  /* 0x0000001f0c037819 */ /* 0x000fc600000006ff */
[----:B------:R-:W-:-:S09]  /*2710*/  ULEA UR4, UR5, UR13, 0x3 ;  /* 0x0000000d05047291 */ /* 0x000fd2000f8e18ff */
[----:B------:R-:W3:Y:S02]  /*2720*/  SYNCS.PHASECHK.TRANS64.TRYWAIT P0, [UR4], R3 ;  /* 0x00000003ff0075a7 */ /* 0x000ee40008001104 */
[----:B---3--:R-:W-:Y:S05]  /*2730*/  @!P0 BRA `(.L_x_43) ;  /* 0x0000009000548947 */ /* 0x008fea0003800000 */
.L_x_179:
[----:B------:R-:W-:-:S04]  /*2740*/  UIADD3 UR4, UPT, UPT, UR5, 0x1, URZ ;  /* 0x0000000105047890 */ /* 0x000fc8000fffe0ff */
[----:B------:R-:W-:-:S04]  /*2750*/  UISETP.NE.AND UP0, UPT, UR4, 0x4, UPT ;  /* 0x000000040400788c */ /* 0x000fc8000bf05270 */
[----:B------:R-:W-:Y:S02]  /*2760*/  USEL UR6, URZ, 0x1, UP0 ;  /* 0x00000001ff067887 */ /* 0x000fe40008000000 */
[----:B------:R-:W-:-:S04]  /*2770*/  USEL UR4, UR4, URZ, UP0 ;  /* 0x000000ff04047287 */ /* 0x000fc80008000000 */
[----:B------:R-:W-:Y:S01]  /*2780*/  ULEA UR5, UR4, UR13, 0x3 ;  /* 0x0000000d04057291 */ /* 0x000fe2000f8e18ff */
[----:B------:R-:W-:-:S04]  /*2790*/  LOP3.LUT R2, R12, UR6, RZ, 0x3c, !PT ;  /* 0x000000060c027c12 */ /* 0x000fc8000f8e3cff */
[----:B-1----:R-:W-:-:S04]  /*27a0*/  SHF.L.U32 R3, R2, 0x1f, RZ ;  /* 0x0000001f02037819 */ /* 0x002fc800000006ff */
[----:B------:R-:W1:Y:S02]  /*27b0*/  SYNCS.PHASECHK.TRANS64.TRYWAIT P0, [UR5], R3 ;  /* 0x00000003ff0075a7 */ /* 0x000e640008001105 */
[----:B-1----:R-:W-:Y:S05]  /*27c0*/  @!P0 BRA `(.L_x_44) ;  /* 0x0000009000488947 */ /* 0x002fea0003800000 */
.L_x_181:
        /* <DEDUP_REMOVED lines=9> */
.L_x_183:
[----:B------:R-:W-:-:S04]  /*2860*/  UIADD3 UR4, UPT, UPT, UR4, 0x1, URZ ;  /* 0x0000000104047890 */ /* 0x000fc8000fffe0ff */
[----:B------:R-:W-:-:S04]  /*2870*/  UISETP.NE.AND UP0, UPT, UR4, 0x4, UPT ;  /* 0x000000040400788c */ /* 0x000fc8000bf05270 */
[----:B------:R-:W-:Y:S02]  /*2880*/  USEL UR5, URZ, 0x1, UP0 ;  /* 0x00000001ff057887 */ /* 0x000fe40008000000 */
[----:B------:R-:W-:-:S04]  /*2890*/  USEL UR4, UR4, URZ, UP0 ;  /* 0x000000ff04047287 */ /* 0x000fc80008000000 */
[----:B------:R-:W-:Y:S01]  /*28a0*/  ULEA UR4, UR4, UR13, 0x3 ;  /* 0x0000000d04047291 */ /* 0x000fe2000f8e18ff */
[----:B-1----:R-:W-:-:S04]  /*28b0*/  LOP3.LUT R3, R2, UR5, RZ, 0x3c, !PT ;  /* 0x0000000502037c12 */ /* 0x002fc8000f8e3cff */
[----:B------:R-:W-:Y:S01]  /*28c0*/  SHF.L.U32 R3, R3, 0x1f, RZ ;  /* 0x0000001f03037819 */ /* 0x000fe200000006ff */
[----:B------:R-:W-:-:S07]  /*28d0*/  IMAD.U32 R0, RZ, RZ, UR4 ;  /* 0x00000004ff007e24 */ /* 0x000fce000f8e00ff */
.L_x_46:
[----:B-1----:R1:W3:Y:S02]  /*28e0*/  SYNCS.PHASECHK.TRANS64.TRYWAIT P0, [R0+URZ], R3 ;  /* 0x00000003000075a7 */ /* 0x0022e400080011ff */
[----:B---3--:R-:W-:Y:S05]  /*28f0*/  @!P0 NANOSLEEP.SYNCS 0x989680 ;  /* 0x009896800000895d */ /* 0x008fea0003900000 */
[----:B------:R-:W3:Y:S02]  /*2900*/  @!P0 SYNCS.PHASECHK.TRANS64 P0, [R0+URZ], R3 ;  /* 0x00000003000085a7 */ /* 0x000ee400080010ff */
[----:B--23--:R-:W-:Y:S05]  /*2910*/  @P0 EXIT ;  /* 0x000000000000094d */ /* 0x00cfea0003800000 */
[----:B------:R-:W-:Y:S05]  /*2920*/  BRA `(.L_x_46) ;  /* 0xfffffffc00ec7947 */ /* 0x000fea000383ffff */
.L_x_22:
[----:B------:R-:W2:Y:S02]  /*2930*/  S2UR UR4, SR_CgaCtaId ;  /* 0x00000000000479c3 */ /* 0x000ea40000008800 */
[----:B--2---:R-:W-:-:S04]  /*2940*/  UISETP.NE.AND UP0, UPT, UR4, URZ, UPT ;  /* 0x000000ff0400728c */ /* 0x004fc8000bf05270 */
[----:B------:R-:W-:-:S09]  /*2950*/  UISETP.NE.OR UP0, UPT, UR18, 0x1, UP0 ;  /* 0x000000011200788c */ /* 0x000fd20008705670 */
[----:B------:R-:W-:Y:S05]  /*2960*/  BRA.U UP0, `(.L_x_47) ;  /* 0x00000005004c7547 */ /* 0x000fea000b800000 */
[----:B------:R-:W2:Y:S01]  /*2970*/  S2UR UR5, SR_CgaCtaId ;  /* 0x00000000000579c3 */ /* 0x000ea20000008800 */
[----:B------:R-:W-:Y:S01]  /*2980*/  UMOV UR4, 0x400 ;  /* 0x0000040000047882 */ /* 0x000fe20000000000 */
[----:B------:R-:W-:Y:S01]  /*2990*/  ISETP.GE.U32.AND P2, PT, R0, 0x2, PT ;  /* 0x000000020000780c */ /* 0x000fe20003f46070 */
[----:B------:R-:W-:Y:S01]  /*29a0*/  IMAD.MOV.U32 R12, RZ, RZ, 0x1 ;  /* 0x00000001ff0c7424 */ /* 0x000fe200078e00ff */
[----:B------:R-:W-:Y:S02]  /*29b0*/  CS2R R10, SRZ ;  /* 0x00000000000a7805 */ /* 0x000fe4000001ff00 */
[----:B------:R-:W-:Y:S01]  /*29c0*/  CS2R R8, SRZ ;  /* 0x0000000000087805 */ /* 0x000fe2000001ff00 */
[----:B--2---:R-:W-:-:S03]  /*29d0*/  ULEA UR6, UR5, UR4, 0x18 ;  /* 0x0000000405067291 */ /* 0x004fc6000f8ec0ff */
[----:B------:R-:W-:-:S09]  /*29e0*/  UMOV UR5, URZ ;  /* 0x000000ff00057c82 */ /* 0x000fd20008000000 */
.L_x_51:
[----:B------:R-:W-:Y:S02]  /*29f0*/  LEA R2, R8, UR6, 0x3 ;  /* 0x0000000608027c11 */ /* 0x000fe4000f8e18ff */
[----:B------:R-:W-:-:S03]  /*2a00*/  SHF.L.U32 R5, R9, 0x1f, RZ ;  /* 0x0000001f09057819 */ /* 0x000fc600000006ff */
[----:B------:R-:W-:Y:S01]  /*2a10*/  VIADD R4, R2, 0x100 ;  /* 0x0000010002047836 */ /* 0x000fe20000000000 */
[----:B------:R-:W2:Y:S02]  /*2a20*/  SYNCS.PHASECHK.TRANS64.TRYWAIT P0, [R2+URZ+0xf0], R5 ;  /* 0x0000f005020075a7 */ /* 0x000ea400080011ff */
[----:B--2---:R-:W-:Y:S05]  /*2a30*/  @!P0 BRA `(.L_x_48) ;  /* 0x0000008c00dc8947 */ /* 0x004fea0003800000 */
.L_x_184:
[----:B------:R-:W-:Y:S01]  /*2a40*/  ULEA UR4, UR5, UR6, 0x3 ;  /* 0x0000000605047291 */ /* 0x000fe2000f8e18ff */
[----:B------:R-:W-:Y:S02]  /*2a50*/  PRMT R4, RZ, 0x654, R4 ;  /* 0x00000654ff047816 */ /* 0x000fe40000000004 */
[----:B--2---:R-:W-:Y:S01]  /*2a60*/  SHF.L.U32 R5, R12, 0x1f, RZ ;  /* 0x0000001f0c057819 */ /* 0x004fe200000006ff */
[----:B------:R-:W-:Y:S01]  /*2a70*/  UIADD3 UR7, UPT, UPT, UR4, 0x90, URZ ;  /* 0x0000009004077890 */ /* 0x000fe2000fffe0ff */
[----:B------:R2:W-:Y:S05]  /*2a80*/  SYNCS.ARRIVE.TRANS64.RED.A1T0 RZ, [R4+URZ], RZ ;  /* 0x000000ff04ff79a7 */ /* 0x0005ea00081004ff */
[----:B------:R-:W-:Y:S01]  /*2a90*/  IMAD.U32 R7, RZ, RZ, UR7 ;  /* 0x00000007ff077e24 */ /* 0x000fe2000f8e00ff */
[----:B------:R-:W3:Y:S04]  /*2aa0*/  SYNCS.PHASECHK.TRANS64.TRYWAIT P0, [UR4+0xa0], R5 ;  /* 0x0000a005ff0075a7 */ /* 0x000ee80008001104 */
[----:B------:R-:W-:Y:S01]  /*2ab0*/  PRMT R6, R0, 0x654, R7 ;  /* 0x0000065400067816 */ /* 0x000fe20000000007 */
[----:B--2---:R-:W-:Y:S01]  /*2ac0*/  @!P2 IMAD.MOV.U32 R4, RZ, RZ, 0x10 ;  /* 0x00000010ff04a424 */ /* 0x004fe200078e00ff */
[----:B---3--:R-:W-:Y:S06]  /*2ad0*/  @!P0 BRA `(.L_x_49) ;  /* 0x0000008c00c88947 */ /* 0x008fec0003800000 */
.L_x_186:
[----:B------:R-:W-:Y:S01]  /*2ae0*/  ULEA UR8, UR5, UR6, 0x4 ;  /* 0x0000000605087291 */ /* 0x000fe2000f8e20ff */
[----:B------:R-:W-:Y:S01]  /*2af0*/  SEL R3, R6, R3, !P2 ;  /* 0x0000000306037207 */ /* 0x000fe20005000000 */
[----:B------:R-:W-:Y:S01]  /*2b00*/  UIADD3 UR9, UPT, UPT, UR4, 0x90, URZ ;  /* 0x0000009004097890 */ /* 0x000fe2000fffe0ff */
[----:B--2---:R-:W-:Y:S01]  /*2b10*/  LEA R2, R11, UR6, 0x3 ;  /* 0x000000060b027c11 */ /* 0x004fe2000f8e18ff */
[----:B------:R-:W-:Y:S01]  /*2b20*/  UIADD3 UR8, UPT, UPT, UR8, 0x120, URZ ;  /* 0x0000012008087890 */ /* 0x000fe2000fffe0ff */
[----:B------:R-:W-:Y:S01]  /*2b30*/  SHF.L.U32 R5, R10, 0x1f, RZ ;  /* 0x0000001f0a057819 */ /* 0x000fe200000006ff */
[----:B------:R2:W-:Y:S01]  /*2b40*/  @!P2 SYNCS.ARRIVE.TRANS64.RED RZ, [R3+URZ], R4 ;  /* 0x0000000403ffa9a7 */ /* 0x0005e200080004ff */
[----:B------:R-:W-:Y:S01]  /*2b50*/  UIADD3 UR4, UPT, UPT, UR5, 0x1, URZ ;  /* 0x0000000105047890 */ /* 0x000fe2000fffe0ff */
[----:B------:R-:W-:-:S03]  /*2b60*/  VIADD R8, R8, 0x1 ;  /* 0x0000000108087836 */ /* 0x000fc60000000000 */
[----:B------:R-:W-:Y:S02]  /*2b70*/  UISETP.NE.AND UP0, UPT, UR4, 0x2, UPT ;  /* 0x000000020400788c */ /* 0x000fe4000bf05270 */
[----:B------:R-:W-:Y:S06]  /*2b80*/  UGETNEXTWORKID.BROADCAST [UR8], [UR9] ;  /* 0x00000000080073ca */ /* 0x000fec0008000100 */
[----:B------:R-:W-:Y:S01]  /*2b90*/  USEL UR7, URZ, 0x1, UP0 ;  /* 0x00000001ff077887 */ /* 0x000fe20008000000 */
[----:B------:R-:W-:Y:S01]  /*2ba0*/  ISETP.NE.AND P0, PT, R8, 0x2, PT ;  /* 0x000000020800780c */ /* 0x000fe20003f05270 */
[----:B------:R-:W-:Y:S01]  /*2bb0*/  USEL UR5, UR4, URZ, UP0 ;  /* 0x000000ff04057287 */ /* 0x000fe20008000000 */
[----:B------:R-:W3:Y:S03]  /*2bc0*/  SYNCS.PHASECHK.TRANS64.TRYWAIT P1, [R2+URZ+0x90], R5 ;  /* 0x00009005020075a7 */ /* 0x000ee600080211ff */
[----:B------:R-:W-:Y:S01]  /*2bd0*/  LOP3.LUT R12, R12, UR7, RZ, 0x3c, !PT ;  /* 0x000000070c0c7c12 */ /* 0x000fe2000f8e3cff */
[----:B--23--:R-:W-:Y:S07]  /*2be0*/  @!P1 BRA `(.L_x_50) ;  /* 0x0000008c009c9947 */ /* 0x00cfee0003800000 */
.L_x_187:
[C---:B------:R-:W-:Y:S01]  /*2bf0*/  LEA R4, R11.reuse, UR6, 0x4 ;  /* 0x000000060b047c11 */ /* 0x040fe2000f8e20ff */
[----:B--2---:R-:W-:Y:S01]  /*2c00*/  VIADD R2, R2, 0xa0 ;  /* 0x000000a002027836 */ /* 0x004fe20000000000 */
[----:B------:R-:W-:Y:S01]  /*2c10*/  SEL R8, R8, RZ, P0 ;  /* 0x000000ff08087207 */ /* 0x000fe20000000000 */
[----:B------:R-:W-:-:S03]  /*2c20*/  VIADD R11, R11, 0x1 ;  /* 0x000000010b0b7836 */ /* 0x000fc60000000000 */
[----:B------:R-:W2:Y:S01]  /*2c30*/  LDS.128 R4, [R4+0x120] ;  /* 0x0001200004047984 */ /* 0x000ea20000000c00 */
[----:B------:R-:W-:Y:S02]  /*2c40*/  PRMT R2, RZ, 0x654, R2 ;  /* 0x00000654ff027816 */ /* 0x000fe40000000002 */
[C---:B------:R-:W-:Y:S01]  /*2c50*/  ISETP.NE.AND P1, PT, R11.reuse, 0x2, PT ;  /* 0x000000020b00780c */ /* 0x040fe20003f25270 */
[----:B------:R-:W-:Y:S01]  /*2c60*/  @!PT LDS RZ, [RZ] ;  /* 0x00000000fffff984 */ /* 0x000fe20000000800 */
[----:B------:R-:W-:Y:S01]  /*2c70*/  @!PT LDS RZ, [RZ] ;  /* 0x00000000fffff984 */ /* 0x000fe20000000800 */
[----:B------:R-:W-:Y:S01]  /*2c80*/  @!PT LDS RZ, [RZ] ;  /* 0x00000000fffff984 */ /* 0x000fe20000000800 */
[----:B------:R-:W-:Y:S01]  /*2c90*/  @!PT LDS RZ, [RZ] ;  /* 0x00000000fffff984 */ /* 0x000fe20000000800 */
[----:B------:R3:W-:Y:S06]  /*2ca0*/  MEMBAR.ALL.CTA ;  /* 0x0000000000007992 */ /* 0x0007ec0000008000 */
[----:B---3--:R-:W3:Y:S01]  /*2cb0*/  FENCE.VIEW.ASYNC.S ;  /* 0x00000000000073c6 */ /* 0x008ee20000000000 */
[----:B------:R-:W-:Y:S01]  /*2cc0*/  SEL R11, R11, RZ, P1 ;  /* 0x000000ff0b0b7207 */ /* 0x000fe20000800000 */
[----:B---3--:R3:W-:Y:S01]  /*2cd0*/  SYNCS.ARRIVE.TRANS64.RED.A1T0 RZ, [R2+URZ], RZ ;  /* 0x000000ff02ff79a7 */ /* 0x0087e200081004ff */
[----:B--2---:R-:W-:-:S02]  /*2ce0*/  LOP3.LUT P3, RZ, R6, 0x1, RZ, 0xc0, !PT ;  /* 0x0000000106ff7812 */ /* 0x004fc4000786c0ff */
[----:B------:R-:W-:-:S04]  /*2cf0*/  SEL R5, RZ, 0x1, P1 ;  /* 0x00000001ff057807 */ /* 0x000fc80000800000 */
[----:B------:R-:W-:Y:S02]  /*2d00*/  LOP3.LUT R10, R10, R5, RZ, 0x3c, !PT ;  /* 0x000000050a0a7212 */ /* 0x000fe400078e3cff */
[----:B---3--:R-:W-:-:S04]  /*2d10*/  SEL R2, RZ, 0x1, P0 ;  /* 0x00000001ff027807 */ /* 0x008fc80000000000 */
[----:B------:R-:W-:Y:S01]  /*2d20*/  LOP3.LUT R9, R9, R2, RZ, 0x3c, !PT ;  /* 0x0000000209097212 */ /* 0x000fe200078e3cff */
[----:B------:R-:W-:Y:S06]  /*2d30*/  @P3 BRA `(.L_x_51) ;  /* 0xfffffffc002c3947 */ /* 0x000fec000383ffff */
[----:B------:R-:W-:Y:S01]  /*2d40*/  ULEA UR4, UR5, UR6, 0x3 ;  /* 0x0000000605047291 */ /* 0x000fe2000f8e18ff */
[----:B------:R-:W-:-:S08]  /*2d50*/  SHF.L.U32 R3, R12, 0x1f, RZ ;  /* 0x0000001f0c037819 */ /* 0x000fd000000006ff */
[----:B------:R-:W2:Y:S02]  /*2d60*/  SYNCS.PHASECHK.TRANS64 P0, [UR4+0xa0], R3 ;  /* 0x0000a003ff0075a7 */ /* 0x000ea40008001004 */
[----:B--2---:R-:W-:Y:S05]  /*2d70*/  @P0 BRA `(.L_x_52) ;  /* 0x0000000000080947 */ /* 0x004fea0003800000 */
[----:B------:R-:W2:Y:S02]  /*2d80*/  SYNCS.PHASECHK.TRANS64.TRYWAIT P0, [UR4+0xa0], R3 ;  /* 0x0000a003ff0075a7 */ /* 0x000ea40008001104 */
[----:B--2---:R-:W-:Y:S05]  /*2d90*/  @!P0 BRA `(.L_x_53) ;  /* 0x0000008c00448947 */ /* 0x004fea0003800000 */
.L_x_52:
[----:B------:R-:W-:-:S04]  /*2da0*/  UIADD3 UR7, UPT, UPT, UR5, 0x1, URZ ;  /* 0x0000000105077890 */ /* 0x000fc8000fffe0ff */
[----:B------:R-:W-:-:S04]  /*2db0*/  UISETP.NE.AND UP0, UPT, UR7, 0x2, UPT ;  /* 0x000000020700788c */ /* 0x000fc8000bf05270 */
[----:B------:R-:W-:Y:S02]  /*2dc0*/  USEL UR8, URZ, 0x1, UP0 ;  /* 0x00000001ff087887 */ /* 0x000fe40008000000 */
[----:B------:R-:W-:-:S04]  /*2dd0*/  USEL UR7, UR7, URZ, UP0 ;  /* 0x000000ff07077287 */ /* 0x000fc80008000000 */
[----:B------:R-:W-:Y:S01]  /*2de0*/  ULEA UR7, UR7, UR6, 0x3 ;  /* 0x0000000607077291 */ /* 0x000fe2000f8e18ff */
[----:B--2---:R-:W-:-:S04]  /*2df0*/  LOP3.LUT R3, R12, UR8, RZ, 0x3c, !PT ;  /* 0x000000080c037c12 */ /* 0x004fc8000f8e3cff */
[----:B------:R-:W-:-:S04]  /*2e00*/  SHF.L.U32 R0, R3, 0x1f, RZ ;  /* 0x0000001f03007819 */ /* 0x000fc800000006ff */
[----:B------:R-:W2:Y:S02]  /*2e10*/  SYNCS.PHASECHK.TRANS64 P0, [UR7+0xa0], R0 ;  /* 0x0000a000ff0075a7 */ /* 0x000ea40008001007 */
[----:B-12---:R-:W-:Y:S05]  /*2e20*/  @P0 EXIT ;  /* 0x000000000000094d */ /* 0x006fea0003800000 */
[----:B------:R-:W-:Y:S02]  /*2e30*/  SHF.L.U32 R3, R3, 0x1f, RZ ;  /* 0x0000001f03037819 */ /* 0x000fe400000006ff */
[----:B------:R-:W-:-:S07]  /*2e40*/  MOV R0, UR7 ;  /* 0x0000000700007c02 */ /* 0x000fce0008000f00 */
.L_x_54:
[----:B-1----:R1:W2:Y:S02]  /*2e50*/  SYNCS.PHASECHK.TRANS64.TRYWAIT P0, [R0+URZ+0xa0], R3 ;  /* 0x0000a003000075a7 */ /* 0x0022a400080011ff */
[----:B--2---:R-:W-:Y:S05]  /*2e60*/  @!P0 NANOSLEEP.SYNCS 0x989680 ;  /* 0x009896800000895d */ /* 0x004fea0003900000 */
[----:B------:R-:W2:Y:S02]  /*2e70*/  @!P0 SYNCS.PHASECHK.TRANS64 P0, [R0+URZ+0xa0], R3 ;  /* 0x0000a003000085a7 */ /* 0x000ea400080010ff */
[----:B--2---:R-:W-:Y:S05]  /*2e80*/  @P0 EXIT ;  /* 0x000000000000094d */ /* 0x004fea0003800000 */
[----:B------:R-:W-:Y:S05]  /*2e90*/  BRA `(.L_x_54) ;  /* 0xfffffffc00ec7947 */ /* 0x000fea000383ffff */
.L_x_47:
[----:B------:R-:W-:Y:S05]  /*2ea0*/  BRA.U UP4, `(.L_x_55) ;  /* 0x0000000d04d87547 */ /* 0x000fea000b800000 */
[----:B------:R-:W2:Y:S01]  /*2eb0*/  S2UR UR7, SR_CgaCtaId ;  /* 0x00000000000779c3 */ /* 0x000ea20000008800 */
[----:B------:R-:W-:Y:S01]  /*2ec0*/  UMOV UR4, 0x40 ;  /* 0x0000004000047882 */ /* 0x000fe20000000000 */
[----:B------:R-:W-:Y:S01]  /*2ed0*/  NOP ;  /* 0x0000000000007918 */ /* 0x000fe20000000000 */
[----:B------:R-:W-:Y:S01]  /*2ee0*/  UMOV UR6, 0x400 ;  /* 0x0000040000067882 */ /* 0x000fe20000000000 */
[----:B--2---:R-:W-:Y:S02]  /*2ef0*/  ULEA UR5, UR7, UR4, 0x18 ;  /* 0x0000000407057291 */ /* 0x004fe4000f8ec0ff */
[----:B------:R-:W-:-:S07]  /*2f00*/  ULEA UR6, UR7, UR6, 0x18 ;  /* 0x0000000607067291 */ /* 0x000fce000f8ec0ff */
[----:B------:R-:W2:Y:S02]  /*2f10*/  LDS.U8 R0, [UR5+0x1c] ;  /* 0x00001c05ff007984 */ /* 0x000ea40008000000 */
[----:B--2---:R-:W-:-:S13]  /*2f20*/  ISETP.NE.AND P0, PT, R0, RZ, PT ;  /* 0x000000ff0000720c */ /* 0x004fda0003f05270 */
[----:B------:R-:W-:Y:S05]  /*2f30*/  @P0 BRA `(.L_x_56) ;  /* 0x0000000000580947 */ /* 0x000fea0003800000 */
[----:B------:R-:W-:-:S13]  /*2f40*/  ELECT P0, URZ, PT ;  /* 0x0000000000ff782f */ /* 0x000fda0003800000 */
[----:B------:R-:W-:Y:S05]  /*2f50*/  @!P0 BRA `(.L_x_57) ;  /* 0x0000000000608947 */ /* 0x000fea0003800000 */
[----:B------:R-:W-:Y:S01]  /*2f60*/  UMOV UR4, 0x10 ;  /* 0x0000001000047882 */ /* 0x000fe20000000000 */
[----:B------:R-:W-:Y:S01]  /*2f70*/  HFMA2 R0, -RZ, RZ, 0, 5.9604644775390625e-08 ;  /* 0x00000001ff007431 */ /* 0x000fe200000001ff */
[----:B------:R-:W-:-:S03]  /*2f80*/  MOV R3, 0xffff ;  /* 0x0000ffff00037802 */ /* 0x000fc60000000f00 */
[----:B------:R-:W-:Y:S04]  /*2f90*/  DEPBAR.LE SB2, 0x36 ;  /* 0x0000ad800000791a */ /* 0x000fe80000000000 */
[----:B------:R-:W2:Y:S02]  /*2fa0*/  UTCATOMSWS.FIND_AND_SET.ALIGN UP0, UR4, UR4 ;  /* 0x00000004000475e3 */ /* 0x000ea40008000800 */
[----:B--2---:R-:W-:Y:S01]  /*2fb0*/  MOV R4, UR4 ;  /* 0x0000000400047c02 */ /* 0x004fe20008000f00 */
[----:B------:R-:W-:Y:S06]  /*2fc0*/  BRA.U UP0, `(.L_x_58) ;  /* 0x0000000100187547 */ /* 0x000fec000b800000 */
.L_x_59:
[----:B------:R-:W-:Y:S05]  /*2fd0*/  NANOSLEEP 0x64 ;  /* 0x000000640000795d */ /* 0x000fea0003800000 */
[----:B------:R-:W-:-:S05]  /*2fe0*/  UMOV UR4, 0x10 ;  /* 0x0000001000047882 */ /* 0x000fca0000000000 */
[----:B------:R-:W-:Y:S04]  /*2ff0*/  DEPBAR.LE SB2, 0x36 ;  /* 0x0000ad800000791a */ /* 0x000fe80000000000 */
[----:B------:R-:W2:Y:S02]  /*3000*/  UTCATOMSWS.FIND_AND_SET.ALIGN UP0, UR4, UR4 ;  /* 0x00000004000475e3 */ /* 0x000ea40008000800 */
[----:B--2---:R-:W-:Y:S01]  /*3010*/  MOV R4, UR4 ;  /* 0x0000000400047c02 */ /* 0x004fe20008000f00 */
[----:B------:R-:W-:Y:S05]  /*3020*/  BRA.U !UP0, `(.L_x_59) ;  /* 0xfffffffd08e87547 */ /* 0x000fea000b83ffff */
.L_x_58:
[-C--:B------:R-:W-:Y:S02]  /*3030*/  SHF.L.U32 R3, R3, R4.reuse, RZ ;  /* 0x0000000403037219 */ /* 0x080fe400000006ff */
[----:B------:R-:W-:Y:S01]  /*3040*/  SHF.L.U32 R0, R0, R4, RZ ;  /* 0x0000000400007219 */ /* 0x000fe200000006ff */
[----:B------:R-:W-:Y:S02]  /*3050*/  IMAD.SHL.U32 R4, R4, 0x20, RZ ;  /* 0x0000002004047824 */ /* 0x000fe400078e00ff */
[----:B------:R2:W-:Y:S04]  /*3060*/  ATOMS.OR RZ, [UR5+0x14], R3 ;  /* 0x00001403ffff798c */ /* 0x0005e8000b000005 */
[----:B------:R2:W-:Y:S04]  /*3070*/  ATOMS.OR RZ, [UR5+0x18], R0 ;  /* 0x00001800ffff798c */ /* 0x0005e8000b000005 */
[----:B------:R2:W-:Y:S01]  /*3080*/  STS [UR6+0x140], R4 ;  /* 0x00014004ff007988 */ /* 0x0005e20008000806 */
[----:B------:R-:W-:Y:S05]  /*3090*/  BRA `(.L_x_57) ;  /* 0x0000000000107947 */ /* 0x000fea0003800000 */
.L_x_56:
[----:B------:R-:W-:Y:S02]  /*30a0*/  MOV R0, 0xffffffff ;  /* 0xffffffff00007802 */ /* 0x000fe40000000f00 */
[----:B------:R-:W-:-:S03]  /*30b0*/  MOV R4, 0x30e0 ;  /* 0x000030e000047802 */ /* 0x000fc60000000f00 */
[----:B------:R2:W-:Y:S04]  /*30c0*/  STS [UR6+0x140], R0 ;  /* 0x00014000ff007988 */ /* 0x0005e80008000806 */
[----:B-12--5:R-:W-:Y:S05]  /*30d0*/  CALL.REL.NOINC `($__internal_1_$__cuda_sm10x_tcgen05_guardrail_trap_phase_invalid_during_alloc) ;  /* 0x00000094003c7944 */ /* 0x026fea0003c00000 */
.L_x_57:
[----:B------:R-:W-:Y:S05]  /*30e0*/  WARPSYNC.ALL ;  /* 0x0000000000007948 */ /* 0x000fea0003800000 */
[----:B------:R-:W3:Y:S01]  /*30f0*/  S2UR UR4, SR_CgaCtaId ;  /* 0x00000000000479c3 */ /* 0x000ee20000008800 */
[----:B------:R-:W-:Y:S01]  /*3100*/  UMOV UR26, 0x400 ;  /* 0x00000400001a7882 */ /* 0x000fe20000000000 */
[----:B------:R-:W-:-:S06]  /*3110*/  NOP ;  /* 0x0000000000007918 */ /* 0x000fcc0000000000 */
[----:B------:R-:W-:Y:S06]  /*3120*/  BAR.ARV 0x6, 0xa0 ;  /* 0x0182800000007b1d */ /* 0x000fec0000002000 */
[----:B------:R-:W4:Y:S01]  /*3130*/  LDCU UR5, c[0x0][0x38c] ;  /* 0x00007180ff0577ac */ /* 0x000f220008000800 */
[----:B------:R-:W-:Y:S01]  /*3140*/  LOP3.LUT R2, R2, 0xffff, RZ, 0xc0, !PT ;  /* 0x0000ffff02027812 */ /* 0x000fe200078ec0ff */
[----:B------:R-:W-:Y:S01]  /*3150*/  IMAD.MOV.U32 R11, RZ, RZ, 0x1 ;  /* 0x00000001ff0b7424 */ /* 0x000fe200078e00ff */
[----:B------:R-:W-:Y:S01]  /*3160*/  CS2R R8, SRZ ;  /* 0x0000000000087805 */ /* 0x000fe2000001ff00 */
[----:B------:R-:W1:Y:S01]  /*3170*/  LDCU UR7, c[0x0][0x38c] ;  /* 0x00007180ff0777ac */ /* 0x000e620008000800 */
[----:B------:R-:W-:Y:S01]  /*3180*/  R2UR UR27, R2 ;  /* 0x00000000021b72ca */ /* 0x000fe200000e0000 */
[----:B------:R-:W-:Y:S01]  /*3190*/  IMAD.MOV.U32 R10, RZ, RZ, RZ ;  /* 0x000000ffff0a7224 */ /* 0x000fe200078e00ff */
[----:B------:R-:W-:Y:S01]  /*31a0*/  UMOV UR30, URZ ;  /* 0x000000ff001e7c82 */ /* 0x000fe20008000000 */
[----:B------:R-:W-:Y:S01]  /*31b0*/  UMOV UR24, URZ ;  /* 0x000000ff00187c82 */ /* 0x000fe20008000000 */
[----:B---3--:R-:W-:Y:S01]  /*31c0*/  ULEA UR26, UR4, UR26, 0x18 ;  /* 0x0000001a041a7291 */ /* 0x008fe2000f8ec0ff */
[----:B------:R-:W-:Y:S01]  /*31d0*/  UMOV UR38, 0x0 ;  /* 0x0000000000267882 */ /* 0x000fe20000000000 */
[----:B------:R-:W-:-:S02]  /*31e0*/  UMOV UR39, 0x4400910 ;  /* 0x0440091000277882 */ /* 0x000fc40000000000 */
[----:B------:R-:W-:Y:S02]  /*31f0*/  UIADD3 UR4, UPT, UPT, UR26, 0x8800, URZ ;  /* 0x000088001a047890 */ /* 0x000fe4000fffe0ff */
[----:B------:R-:W-:Y:S02]  /*3200*/  UIADD3 UR6, UPT, UPT, UR26, 0x10800, URZ ;  /* 0x000108001a067890 */ /* 0x000fe4000fffe0ff */
[----:B----4-:R-:W-:Y:S01]  /*3210*/  UIADD3 UR5, UPT, UPT, UR5, 0x1f, URZ ;  /* 0x0000001f05057890 */ /* 0x010fe2000fffe0ff */
[----:B--2---:R-:W2:Y:S01]  /*3220*/  LDS R0, [UR26+0x140] ;  /* 0x0001401aff007984 */ /* 0x004ea20008000800 */
[----:B-1----:R-:W-:Y:S01]  /*3230*/  UMOV UR36, 0x0 ;  /* 0x0000000000247882 */ /* 0x002fe20000000000 */
[----:B------:R-:W-:Y:S01]  /*3240*/  UMOV UR37, 0x4400910 ;  /* 0x0440091000257882 */ /* 0x000fe20000000000 */
[----:B------:R-:W-:Y:S02]  /*3250*/  USHF.R.S32.HI UR40, URZ, 0x1f, UR5 ;  /* 0x0000001fff287899 */ /* 0x000fe40008011405 */
[----:B------:R-:W-:-:S02]  /*3260*/  UISETP.GE.AND UP4, UPT, UR7, 0x1, UPT ;  /* 0x000000010700788c */ /* 0x000fc4000bf86270 */
[----:B------:R-:W-:Y:S02]  /*3270*/  ULEA.HI UR40, UR40, UR5, URZ, 0x5 ;  /* 0x0000000528287291 */ /* 0x000fe4000f8f28ff */
[----:B------:R-:W-:Y:S02]  /*3280*/  USHF.R.U32.HI UR5, URZ, 0x4, UR4 ;  /* 0x00000004ff057899 */ /* 0x000fe40008011604 */
[----:B------:R-:W-:Y:S02]  /*3290*/  USHF.R.S32.HI UR40, URZ, 0x5, UR40 ;  /* 0x00000005ff287899 */ /* 0x000fe40008011428 */
[----:B------:R-:W-:Y:S02]  /*32a0*/  USHF.R.U32.HI UR4, URZ, 0x4, UR6 ;  /* 0x00000004ff047899 */ /* 0x000fe40008011606 */
[----:B------:R-:W-:Y:S02]  /*32b0*/  UISETP.LT.AND UP0, UPT, UR40, 0x1, UPT ;  /* 0x000000012800788c */ /* 0x000fe4000bf01270 */
[----:B------:R-:W-:-:S02]  /*32c0*/  ULOP3.LUT UR5, UR5, 0x3fff, URZ, 0xc0, !UPT ;  /* 0x00003fff05057892 */ /* 0x000fc4000f8ec0ff */
[----:B------:R-:W-:Y:S02]  /*32d0*/  ULOP3.LUT UR4, UR4, 0x3fff, URZ, 0xc0, !UPT ;  /* 0x00003fff04047892 */ /* 0x000fe4000f8ec0ff */
[----:B------:R-:W-:Y:S02]  /*32e0*/  USEL UR41, UR40, 0x1, !UP0 ;  /* 0x0000000128297887 */ /* 0x000fe4000c000000 */
[----:B------:R-:W-:Y:S02]  /*32f0*/  ULOP3.LUT UR28, UR5, 0x10000, URZ, 0xfc, !UPT ;  /* 0x00010000051c7892 */ /* 0x000fe4000f8efcff */
[----:B------:R-:W-:Y:S02]  /*3300*/  ULOP3.LUT UR29, UR4, 0x10000, URZ, 0xfc, !UPT ;  /* 0x00010000041d7892 */ /* 0x000fe4000f8efcff */
[----:B------:R-:W-:Y:S01]  /*3310*/  UIADD3 UR41, UPT, UPT, -UR41, URZ, URZ ;  /* 0x000000ff29297290 */ /* 0x000fe2000fffe1ff */
[----:B------:R-:W-:Y:S01]  /*3320*/  UMOV UR34, 0x0 ;  /* 0x0000000000227882 */ /* 0x000fe20000000000 */
[----:B------:R-:W-:Y:S01]  /*3330*/  UMOV UR35, 0x4400910 ;  /* 0x0440091000237882 */ /* 0x000fe20000000000 */
[----:B------:R-:W-:Y:S01]  /*3340*/  UMOV UR32, 0x0 ;  /* 0x0000000000207882 */ /* 0x000fe20000000000 */
[----:B------:R-:W-:Y:S01]  /*3350*/  UMOV UR33, 0x4400910 ;  /* 0x0440091000217882 */ /* 0x000fe20000000000 */
[----:B--2---:R-:W-:-:S15]  /*3360*/  R2UR UR42, R0 ;  /* 0x00000000002a72ca */ /* 0x004fde00000e0000 */
.L_x_66:
[----:B------:R-:W-:Y:S02]  /*3370*/  LEA R0, R10, UR26, 0x3 ;  /* 0x0000001a0a007c11 */ /* 0x000fe4000f8e18ff */
[----:B------:R-:W-:Y:S02]  /*3380*/  SHF.L.U32 R5, R9, 0x1f, RZ ;  /* 0x0000001f09057819 */ /* 0x000fe400000006ff */
[----:B------:R-:W-:Y:S01]  /*3390*/  PLOP3.LUT P0, PT, PT, PT, UP4, 0x80, 0x8 ;  /* 0x000000000008781c */ /* 0x000fe20003f0f048 */
[----:B------:R-:W-:Y:S01]  /*33a0*/  VIADD R3, R0, 0xa0 ;  /* 0x000000a000037836 */ /* 0x000fe20000000000 */
[----:B-1----:R-:W1:Y:S02]  /*33b0*/  SYNCS.PHASECHK.TRANS64.TRYWAIT P1, [R0+URZ+0x90], R5 ;  /* 0x00009005000075a7 */ /* 0x002e6400080211ff */
[----:B-1-3--:R-:W-:Y:S09]  /*33c0*/  @!P1 BRA `(.L_x_60) ;  /* 0x0000008400d09947 */ /* 0x00aff20003800000 */
.L_x_189:
[----:B------:R-:W-:Y:S01]  /*33d0*/  LEA R4, R10, UR26, 0x4 ;  /* 0x0000001a0a047c11 */ /* 0x000fe2000f8e20ff */
[----:B------:R-:W-:Y:S01]  /*33e0*/  @UP4 ULEA UR4, UR24, UR26, 0x3 ;  /* 0x0000001a18044291 */ /* 0x000fe2000f8e18ff */
[----:B------:R-:W-:Y:S01]  /*33f0*/  PLOP3.LUT P2, PT, PT, PT, PT, 0x80, 0x8 ;  /* 0x000000000008781c */ /* 0x000fe20003f4f070 */
[----:B------:R-:W-:Y:S01]  /*3400*/  ULEA UR31, UR30, UR26, 0x3 ;  /* 0x0000001a1e1f7291 */ /* 0x000fe2000f8e18ff */
[----:B------:R-:W-:Y:S02]  /*3410*/  PRMT R3, RZ, 0x654, R3 ;  /* 0x00000654ff037816 */ /* 0x000fe40000000003 */
[----:B-1----:R-:W1:Y:S01]  /*3420*/  LDS.128 R4, [R4+0x120] ;  /* 0x0001200004047984 */ /* 0x002e620000000c00 */
[----:B------:R-:W-:Y:S02]  /*3430*/  @P0 SHF.L.U32 R2, R8, 0x1f, RZ ;  /* 0x0000001f08020819 */ /* 0x000fe400000006ff */
[----:B------:R-:W-:Y:S01]  /*3440*/  SHF.L.U32 R0, R11, 0x1f, RZ ;  /* 0x0000001f0b007819 */ /* 0x000fe200000006ff */
[----:B------:R-:W-:Y:S01]  /*3450*/  @!PT LDS RZ, [RZ] ;  /* 0x00000000fffff984 */ /* 0x000fe20000000800 */
[----:B------:R-:W-:Y:S01]  /*3460*/  @!PT LDS RZ, [RZ] ;  /* 0x00000000fffff984 */ /* 0x000fe20000000800 */
[----:B------:R-:W-:Y:S01]  /*3470*/  @!PT LDS RZ, [RZ] ;  /* 0x00000000fffff984 */ /* 0x000fe20000000800 */
[----:B------:R-:W-:Y:S01]  /*3480*/  @!PT LDS RZ, [RZ] ;  /* 0x00000000fffff984 */ /* 0x000fe20000000800 */
[----:B------:R2:W-:Y:S06]  /*3490*/  MEMBAR.ALL.CTA ;  /* 0x0000000000007992 */ /* 0x0005ec0000008000 */
[----:B--2---:R-:W2:Y:S02]  /*34a0*/  FENCE.VIEW.ASYNC.S ;  /* 0x00000000000073c6 */ /* 0x004ea40000000000 */
[----:B--2---:R2:W-:Y:S01]  /*34b0*/  SYNCS.ARRIVE.TRANS64.RED.A1T0 RZ, [R3+URZ], RZ ;  /* 0x000000ff03ff79a7 */ /* 0x0045e200081004ff */
[----:B------:R2:W3:Y:S01]  /*34c0*/  @P0 SYNCS.PHASECHK.TRANS64.TRYWAIT P2, [UR4], R2 ;  /* 0x00000002ff0005a7 */ /* 0x0004e20008041104 */
[----:B------:R-:W-:Y:S01]  /*34d0*/  ULEA.HI UR4, UR30, UR30, URZ, 0x1 ;  /* 0x0000001e1e047291 */ /* 0x000fe2000f8f08ff */
[----:B-1----:R-:W-:-:S03]  /*34e0*/  LOP3.LUT P1, RZ, R6, 0x1, RZ, 0xc0, !PT ;  /* 0x0000000106ff7812 */ /* 0x002fc6000782c0ff */
[----:B------:R-:W-:Y:S02]  /*34f0*/  USHF.L.U32 UR11, UR4, 0x7, URZ ;  /* 0x00000007040b7899 */ /* 0x000fe400080006ff */
[----:B------:R-:W-:Y:S02]  /*3500*/  ULOP3.LUT UR4, UR4, 0xffe, URZ, 0xc0, !UPT ;  /* 0x00000ffe04047892 */ /* 0x000fe4000f8ec0ff */
[----:B------:R-:W-:Y:S02]  /*3510*/  ULOP3.LUT UR11, UR11, 0xffffff00, URZ, 0xc0, !UPT ;  /* 0xffffff000b0b7892 */ /* 0x000fe4000f8ec0ff */
[----:B------:R-:W-:Y:S02]  /*3520*/  UIADD3 UR4, UPT, UPT, -UR4, UR30, URZ ;  /* 0x0000001e04047290 */ /* 0x000fe4000fffe1ff */
[----:B------:R-:W-:Y:S01]  /*3530*/  UIADD3 UR11, UPT, UPT, UR42, UR11, URZ ;  /* 0x0000000b2a0b7290 */ /* 0x000fe2000fffe0ff */
[----:B------:R-:W1:Y:S03]  /*3540*/  SYNCS.PHASECHK.TRANS64.TRYWAIT P0, [UR31+0xd0], R0 ;  /* 0x0000d000ff0075a7 */ /* 0x000e66000800111f */
[----:B------:R-:W-:Y:S01]  /*3550*/  ULEA UR11, UR4, UR11, 0x14 ;  /* 0x0000000b040b7291 */ /* 0x000fe2000f8ea0ff */
[----:B-123--:R-:W-:Y:S11]  /*3560*/  @!P0 BRA `(.L_x_61) ;  /* 0x00000084007c8947 */ /* 0x00eff60003800000 */
.L_x_191:
[----:B------:R-:W-:Y:S01]  /*3570*/  IADD3 R10, PT, PT, R10, 0x1, RZ ;  /* 0x000000010a0a7810 */ /* 0x000fe20007ffe0ff */
[----:B------:R-:W-:Y:S06]  /*3580*/  BRA.U !UP4, `(.L_x_62) ;  /* 0x000000010cc07547 */ /* 0x000fec000b800000 */
[----:B------:R-:W-:Y:S01]  /*3590*/  UPLOP3.LUT UP2, UPT, UPT, UPT, UPT, 0x40, 0x4 ;  /* 0x000000000004789c */ /* 0x000fe20003f4e870 */
[----:B------:R-:W-:Y:S01]  /*35a0*/  UMOV UR23, UR41 ;  /* 0x0000002900177c82 */ /* 0x000fe20008000000 */
[----:B------:R-:W-:Y:S01]  /*35b0*/  UMOV UR22, UR40 ;  /* 0x0000002800167c82 */ /* 0x000fe20008000000 */
[----:B------:R-:W-:-:S08]  /*35c0*/  UMOV UR10, UR24 ;  /* 0x00000018000a7c82 */ /* 0x000fd00008000000 */
.L_x_65:
[----:B------:R-:W-:Y:S02]  /*35d0*/  UIADD3 UR23, UPT, UPT, UR23, 0x1, URZ ;  /* 0x0000000117177890 */ /* 0x000fe4000fffe0ff */
[----:B--2---:R-:W-:Y:S02]  /*35e0*/  ULEA UR5, UR10, UR26, 0x3 ;  /* 0x0000001a0a057291 */ /* 0x004fe4000f8e18ff */
[----:B------:R-:W-:Y:S01]  /*35f0*/  UISETP.NE.AND UP3, UPT, UR23, URZ, UPT ;  /* 0x000000ff1700728c */ /* 0x000fe2000bf65270 */
[----:B---3--:R-:W-:Y:S10]  /*3600*/  @P2 BRA `(.L_x_63) ;  /* 0x00000000000c2947 */ /* 0x008ff40003800000 */
[----:B-1----:R-:W-:Y:S04]  /*3610*/  SHF.L.U32 R3, R8, 0x1f, RZ ;  /* 0x0000001f08037819 */ /* 0x002fe800000006ff */
[----:B------:R-:W1:Y:S02]  /*3620*/  SYNCS.PHASECHK.TRANS64.TRYWAIT P0, [UR5], R3 ;  /* 0x00000003ff0075a7 */ /* 0x000e640008001105 */
[----:B-1----:R-:W-:Y:S05]  /*3630*/  @!P0 BRA `(.L_x_64) ;  /* 0x0000008400608947 */ /* 0x002fea0003800000 */
.L_x_63:
[----:B------:R-:W-:Y:S01]  /*3640*/  UISETP.NE.AND UP0, UPT, UR22, 0x1, UPT ;  /* 0x000000011600788c */ /* 0x000fe2000bf05270 */
[----:B------:R-:W-:Y:S01]  /*3650*/  PLOP3.LUT P2, PT, PT, PT, PT, 0x80, 0x8 ;  /* 0x000000000008781c */ /* 0x000fe20003f4f070 */
[----:B------:R-:W-:Y:S02]  /*3660*/  UIADD3 UR4, UPT, UPT, UR10, 0x1, URZ ;  /* 0x000000010a047890 */ /* 0x000fe4000fffe0ff */
[----:B------:R-:W-:Y:S02]  /*3670*/  UIADD3 UR25, UPT, UPT, UR5, 0x20, URZ ;  /* 0x0000002005197890 */ /* 0x000fe4000fffe0ff */
[----:B------:R-:W-:Y:S01]  /*3680*/  UISETP.NE.AND UP1, UPT, UR4, 0x4, UPT ;  /* 0x000000040400788c */ /* 0x000fe2000bf25270 */
[----:B------:R-:W-:Y:S01]  /*3690*/  PLOP3.LUT P0, PT, PT, PT, UP0, 0x80, 0x8 ;  /* 0x000000000008781c */ /* 0x000fe20003f0f008 */
[----:B------:R-:W-:Y:S02]  /*36a0*/  UIADD3 UR22, UPT, UPT, UR22, -0x1, URZ ;  /* 0xffffffff16167890 */ /* 0x000fe4000fffe0ff */
[----:B------:R-:W-:Y:S02]  /*36b0*/  USEL UR6, URZ, 0x1, UP1 ;  /* 0x00000001ff067887 */ /* 0x000fe40008800000 */
[----:B------:R-:W-:Y:S01]  /*36c0*/  USEL UR24, UR4, URZ, UP1 ;  /* 0x000000ff04187287 */ /* 0x000fe20008800000 */
[----:B------:R-:W-:Y:S01]  /*36d0*/  UMOV UR7, 0x40004040 ;  /* 0x4000404000077882 */ /* 0x000fe20000000000 */
[----:B------:R-:W-:Y:S02]  /*36e0*/  UMOV UR5, 0x40004040 ;  /* 0x4000404000057882 */ /* 0x000fe40000000000 */
[----:B------:R-:W-:Y:S01]  /*36f0*/  @UP0 ULEA UR4, UR24, UR26, 0x3 ;  /* 0x0000001a18040291 */ /* 0x000fe2000f8e18ff */
[----:B------:R-:W-:Y:S01]  /*3700*/  LOP3.LUT R8, R8, UR6, RZ, 0x3c, !PT ;  /* 0x0000000608087c12 */ /* 0x000fe2000f8e3cff */
[----:B------:R-:W-:Y:S01]  /*3710*/  ULEA UR6, UR10, UR29, 0xb ;  /* 0x0000001d0a067291 */ /* 0x000fe2000f8e58ff */
[----:B------:R-:W-:Y:S02]  /*3720*/  UMOV UR21, 0x40004040 ;  /* 0x4000404000157882 */ /* 0x000fe40000000000 */
[----:B-1----:R-:W-:Y:S01]  /*3730*/  @P0 SHF.L.U32 R0, R8, 0x1f, RZ ;  /* 0x0000001f08000819 */ /* 0x002fe200000006ff */
[----:B------:R-:W-:Y:S02]  /*3740*/  UIADD3 UR20, UPT, UPT, UR6, 0x2, URZ ;  /* 0x0000000206147890 */ /* 0x000fe4000fffe0ff */
[----:B------:R-:W-:Y:S01]  /*3750*/  UIADD3 UR16, UPT, UPT, UR6, 0x4, URZ ;  /* 0x0000000406107890 */ /* 0x000fe2000fffe0ff */
[----:B------:R2:W3:Y:S01]  /*3760*/  @P0 SYNCS.PHASECHK.TRANS64.TRYWAIT P2, [UR4], R0 ;  /* 0x00000000ff0005a7 */ /* 0x0004e20008041104 */
[----:B------:R-:W-:Y:S02]  /*3770*/  ULEA UR4, UR10, UR28, 0x9 ;  /* 0x0000001c0a047291 */ /* 0x000fe4000f8e48ff */
[----:B------:R-:W-:Y:S02]  /*3780*/  UIADD3 UR12, UPT, UPT, UR6, 0x6, URZ ;  /* 0x00000006060c7890 */ /* 0x000fe4000fffe0ff */
[----:B------:R-:W-:Y:S02]  /*3790*/  UIADD3 UR18, UPT, UPT, UR4, 0x2, URZ ;  /* 0x0000000204127890 */ /* 0x000fe4000fffe0ff */
[----:B------:R-:W-:Y:S02]  /*37a0*/  UIADD3 UR14, UPT, UPT, UR4, 0x4, URZ ;  /* 0x00000004040e7890 */ /* 0x000fe4000fffe0ff */
[----:B------:R-:W-:Y:S01]  /*37b0*/  UIADD3 UR8, UPT, UPT, UR4, 0x6, URZ ;  /* 0x0000000604087890 */ /* 0x000fe2000fffe0ff */
[----:B------:R2:W-:Y:S01]  /*37c0*/  UTCHMMA gdesc[UR4], gdesc[UR6], tmem[UR11], tmem[UR38], idesc[UR39], UP2 ;  /* 0x00ff2606040075ea */ /* 0x0005e2000900000b */
[----:B------:R-:W-:Y:S01]  /*37d0*/  UPLOP3.LUT UP2, UPT, UPT, UPT, UPT, 0x80, 0x8 ;  /* 0x000000000008789c */ /* 0x000fe20003f4f070 */
[----:B------:R-:W-:Y:S01]  /*37e0*/  UMOV UR19, 0x40004040 ;  /* 0x4000404000137882 */ /* 0x000fe20000000000 */
[----:B------:R-:W-:Y:S01]  /*37f0*/  UMOV UR17, 0x40004040 ;  /* 0x4000404000117882 */ /* 0x000fe20000000000 */
[----:B------:R2:W-:Y:S01]  /*3800*/  UTCHMMA gdesc[UR18], gdesc[UR20], tmem[UR11], tmem[UR36], idesc[UR37], UPT ;  /* 0x00ff2414120075ea */ /* 0x0005e2000b80000b */
[----:B------:R-:W-:Y:S01]  /*3810*/  UMOV UR15, 0x40004040 ;  /* 0x40004040000f7882 */ /* 0x000fe20000000000 */
[----:B------:R-:W-:Y:S01]  /*3820*/  UMOV UR13, 0x40004040 ;  /* 0x40004040000d7882 */ /* 0x000fe20000000000 */
[----:B------:R-:W-:Y:S01]  /*3830*/  UMOV UR9, 0x40004040 ;  /* 0x4000404000097882 */ /* 0x000fe20000000000 */
[----:B------:R2:W-:Y:S01]  /*3840*/  UTCHMMA gdesc[UR14], gdesc[UR16], tmem[UR11], tmem[UR34], idesc[UR35], UPT ;  /* 0x00ff22100e0075ea */ /* 0x0005e2000b80000b */
[----:B------:R2:W-:Y:S01]  /*3850*/  UTCHMMA gdesc[UR8], gdesc[UR12], tmem[UR11], tmem[UR32], idesc[UR33], UPT ;  /* 0x00ff200c080075ea */ /* 0x0005e2000b80000b */
[----:B------:R2:W-:Y:S01]  /*3860*/  UTCBAR.MULTICAST [UR25], URZ, UR27 ;  /* 0x000000ff190073e9 */ /* 0x0005e2000800081b */
[----:B------:R-:W-:Y:S01]  /*3870*/  UMOV UR10, UR24 ;  /* 0x00000018000a7c82 */ /* 0x000fe20008000000 */
[----:B------:R-:W-:Y:S05]  /*3880*/  BRA.U UP3, `(.L_x_65) ;  /* 0xfffffffd03507547 */ /* 0x000fea000b83ffff */
.L_x_62:
[----:B--2---:R-:W-:Y:S01]  /*3890*/  UIADD3 UR4, UPT, UPT, UR30, 0x1, URZ ;  /* 0x000000011e047890 */ /* 0x004fe2000fffe0ff */
[C---:B------:R-:W-:Y:S01]  /*38a0*/  ISETP.NE.AND P0, PT, R10.reuse, 0x2, PT ;  /* 0x000000020a00780c */ /* 0x040fe20003f05270 */
[----:B------:R-:W-:Y:S02]  /*38b0*/  UIADD3 UR5, UPT, UPT, UR31, 0xb0, URZ ;  /* 0x000000b01f057890 */ /* 0x000fe4000fffe0ff */
[----:B------:R-:W-:Y:S01]  /*38c0*/  UISETP.NE.AND UP0, UPT, UR4, 0x4, UPT ;  /* 0x000000040400788c */ /* 0x000fe2000bf05270 */
[----:B-1----:R-:W-:Y:S02]  /*38d0*/  SEL R0, RZ, 0x1, P0 ;  /* 0x00000001ff007807 */ /* 0x002fe40000000000 */
[----:B------:R-:W-:Y:S01]  /*38e0*/  SEL R10, R10, RZ, P0 ;  /* 0x000000ff0a0a7207 */ /* 0x000fe20000000000 */
[----:B------:R-:W-:Y:S01]  /*38f0*/  USEL UR6, URZ, 0x1, UP0 ;  /* 0x00000001ff067887 */ /* 0x000fe20008000000 */
[----:B------:R-:W-:Y:S01]  /*3900*/  LOP3.LUT R9, R9, R0, RZ, 0x3c, !PT ;  /* 0x0000000009097212 */ /* 0x000fe200078e3cff */
[----:B------:R-:W-:Y:S01]  /*3910*/  USEL UR30, UR4, URZ, UP0 ;  /* 0x000000ff041e7287 */ /* 0x000fe20008000000 */
[----:B------:R1:W-:Y:S03]  /*3920*/  UTCBAR [UR5], URZ ;  /* 0x000000ff050073e9 */ /* 0x0003e600080000ff */
[----:B------:R-:W-:Y:S01]  /*3930*/  LOP3.LUT R11, R11, UR6, RZ, 0x3c, !PT ;  /* 0x000000060b0b7c12 */ /* 0x000fe2000f8e3cff */
[----:B------:R-:W-:Y:S07]  /*3940*/  @P1 BRA `(.L_x_66) ;  /* 0xfffffff800881947 */ /* 0x000fee000383ffff */
[----:B------:R-:W2:Y:S01]  /*3950*/  S2UR UR8, SR_CgaCtaId ;  /* 0x00000000000879c3 */ /* 0x000ea20000008800 */
[----:B------:R-:W-:Y:S01]  /*3960*/  ELECT P0, URZ, PT ;  /* 0x0000000000ff782f */ /* 0x000fe20003800000 */
[----:B------:R-:W-:Y:S01]  /*3970*/  IMAD.MOV.U32 R0, RZ, RZ, 0x1 ;  /* 0x00000001ff007424 */ /* 0x000fe200078e00ff */
[----:B------:R-:W-:Y:S01]  /*3980*/  UIADD3 UR26, UPT, UPT, UR26, 0xd0, URZ ;  /* 0x000000d01a1a7890 */ /* 0x000fe2000fffe0ff */
[----:B------:R-:W-:Y:S01]  /*3990*/  SHF.L.U32 R3, R11, 0x1f, RZ ;  /* 0x0000001f0b037819 */ /* 0x000fe200000006ff */
[----:B------:R-:W-:-:S03]  /*39a0*/  UMOV UR4, 0x40 ;  /* 0x0000004000047882 */ /* 0x000fc60000000000 */
[----:B------:R-:W-:Y:S01]  /*39b0*/  UVIRTCOUNT.DEALLOC.SMPOOL 0x80 ;  /* 0x000000800000784c */ /* 0x000fe20000000000 */
[----:B--2---:R-:W-:Y:S02]  /*39c0*/  ULEA UR8, UR8, UR4, 0x18 ;  /* 0x0000000408087291 */ /* 0x004fe4000f8ec0ff */
[----:B------:R-:W-:-:S07]  /*39d0*/  ULEA UR4, UR30, UR26, 0x3 ;  /* 0x0000001a1e047291 */ /* 0x000fce000f8e18ff */
[----:B------:R2:W-:Y:S02]  /*39e0*/  @P0 STS.U8 [UR8+0x1c], R0 ;  /* 0x00001c00ff000988 */ /* 0x0005e40008000008 */
[----:B------:R-:W4:Y:S02]  /*39f0*/  SYNCS.PHASECHK.TRANS64.TRYWAIT P0, [UR4], R3 ;  /* 0x00000003ff0075a7 */ /* 0x000f240008001104 */
[----:B--2-4-:R-:W-:Y:S05]  /*3a00*/  @!P0 BRA `(.L_x_67) ;  /* 0x0000008000848947 */ /* 0x014fea0003800000 */
.L_x_194:
[----:B------:R-:W-:-:S04]  /*3a10*/  UIADD3 UR4, UPT, UPT, UR30, 0x1, URZ ;  /* 0x000000011e047890 */ /* 0x000fc8000fffe0ff */
[----:B------:R-:W-:-:S04]  /*3a20*/  UISETP.NE.AND UP0, UPT, UR4, 0x4, UPT ;  /* 0x000000040400788c */ /* 0x000fc8000bf05270 */
[----:B------:R-:W-:Y:S02]  /*3a30*/  USEL UR6, URZ, 0x1, UP0 ;  /* 0x00000001ff067887 */ /* 0x000fe40008000000 */
[----:B------:R-:W-:-:S04]  /*3a40*/  USEL UR4, UR4, URZ, UP0 ;  /* 0x000000ff04047287 */ /* 0x000fc80008000000 */
[----:B-1----:R-:W-:Y:S01]  /*3a50*/  ULEA UR5, UR4, UR26, 0x3 ;  /* 0x0000001a04057291 */ /* 0x002fe2000f8e18ff */
[----:B------:R-:W-:-:S04]  /*3a60*/  LOP3.LUT R2, R11, UR6, RZ, 0x3c, !PT ;  /* 0x000000060b027c12 */ /* 0x000fc8000f8e3cff */
[----:B--2---:R-:W-:-:S04]  /*3a70*/  SHF.L.U32 R3, R2, 0x1f, RZ ;  /* 0x0000001f02037819 */ /* 0x004fc800000006ff */
[----:B------:R-:W1:Y:S02]  /*3a80*/  SYNCS.PHASECHK.TRANS64.TRYWAIT P0, [UR5], R3 ;  /* 0x00000003ff0075a7 */ /* 0x000e640008001105 */
[----:B-1----:R-:W-:Y:S05]  /*3a90*/  @!P0 BRA `(.L_x_68) ;  /* 0x0000008000788947 */ /* 0x002fea0003800000 */
.L_x_196:
        /* <DEDUP_REMOVED lines=9> */
.L_x_198:
[----:B------:R-:W-:-:S04]  /*3b30*/  UIADD3 UR4, UPT, UPT, UR4, 0x1, URZ ;  /* 0x0000000104047890 */ /* 0x000fc8000fffe0ff */
[----:B------:R-:W-:-:S04]  /*3b40*/  UISETP.NE.AND UP0, UPT, UR4, 0x4, UPT ;  /* 0x000000040400788c */ /* 0x000fc8000bf05270 */
[----:B------:R-:W-:Y:S02]  /*3b50*/  USEL UR5, URZ, 0x1, UP0 ;  /* 0x00000001ff057887 */ /* 0x000fe40008000000 */
[----:B------:R-:W-:-:S04]  /*3b60*/  USEL UR4, UR4, URZ, UP0 ;  /* 0x000000ff04047287 */ /* 0x000fc80008000000 */
[----:B------:R-:W-:Y:S01]  /*3b70*/  ULEA UR4, UR4, UR26, 0x3 ;  /* 0x0000001a04047291 */ /* 0x000fe2000f8e18ff */
[----:B-1----:R-:W-:-:S04]  /*3b80*/  LOP3.LUT R3, R2, UR5, RZ, 0x3c, !PT ;  /* 0x0000000502037c12 */ /* 0x002fc8000f8e3cff */
[----:B------:R-:W-:-:S04]  /*3b90*/  SHF.L.U32 R3, R3, 0x1f, RZ ;  /* 0x0000001f03037819 */ /* 0x000fc800000006ff */
[----:B------:R-:W1:Y:S02]  /*3ba0*/  SYNCS.PHASECHK.TRANS64.TRYWAIT P0, [UR4], R3 ;  /* 0x00000003ff0075a7 */ /* 0x000e640008001104 */
[----:B-1----:R-:W-:Y:S05]  /*3bb0*/  @!P0 BRA `(.L_x_70) ;  /* 0x0000008000608947 */ /* 0x002fea0003800000 */
.L_x_200:
[----:B------:R-:W-:Y:S01]  /*3bc0*/  NOP ;  /* 0x0000000000007918 */ /* 0x000fe20000000000 */
[----:B-1----:R-:W1:Y:S01]  /*3bd0*/  LDS R0, [UR8+0x14] ;  /* 0x00001408ff007984 */ /* 0x002e620008000800 */
[----:B------:R-:W-:Y:S01]  /*3be0*/  ULOP3.LUT UR4, UR42, 0xffff, URZ, 0xc0, !UPT ;  /* 0x0000ffff2a047892 */ /* 0x000fe2000f8ec0ff */
[----:B------:R-:W-:Y:S01]  /*3bf0*/  UMOV UR5, 0xffff ;  /* 0x0000ffff00057882 */ /* 0x000fe20000000000 */
[----:B------:R-:W-:Y:S02]  /*3c00*/  UMOV UR6, 0x1 ;  /* 0x0000000100067882 */ /* 0x000fe40000000000 */
[----:B------:R-:W-:-:S04]  /*3c10*/  USHF.R.U32.HI UR4, URZ, 0x5, UR4 ;  /* 0x00000005ff047899 */ /* 0x000fc80008011604 */
[----:B------:R-:W-:Y:S02]  /*3c20*/  USHF.L.U32 UR5, UR5, UR4, URZ ;  /* 0x0000000405057299 */ /* 0x000fe400080006ff */
[----:B------:R-:W-:-:S04]  /*3c30*/  USHF.L.U32 UR4, UR6, UR4, URZ ;  /* 0x0000000406047299 */ /* 0x000fc800080006ff */
[----:B-1----:R-:W-:-:S04]  /*3c40*/  LOP3.LUT R0, R0, UR5, RZ, 0xc0, !PT ;  /* 0x0000000500007c12 */ /* 0x002fc8000f8ec0ff */
[----:B------:R-:W-:-:S13]  /*3c50*/  ISETP.NE.AND P0, PT, R0, UR5, PT ;  /* 0x0000000500007c0c */ /* 0x000fda000bf05270 */
[----:B------:R-:W-:Y:S05]  /*3c60*/  @P0 BRA `(.L_x_71) ;  /* 0x0000000000580947 */ /* 0x000fea0003800000 */
[----:B------:R-:W1:Y:S02]  /*3c70*/  LDS R0, [UR8+0x18] ;  /* 0x00001808ff007984 */ /* 0x000e640008000800 */
[----:B-1----:R-:W-:-:S04]  /*3c80*/  LOP3.LUT R0, R0, UR4, RZ, 0xc0, !PT ;  /* 0x0000000400007c12 */ /* 0x002fc8000f8ec0ff */
[----:B------:R-:W-:-:S13]  /*3c90*/  ISETP.NE.AND P0, PT, R0, UR4, PT ;  /* 0x0000000400007c0c */ /* 0x000fda000bf05270 */
[----:B------:R-:W-:Y:S05]  /*3ca0*/  @P0 BRA `(.L_x_72) ;  /* 0x00000000003c0947 */ /* 0x000fea0003800000 */
[----:B------:R-:W1:Y:S01]  /*3cb0*/  S2R R2, SR_LANEID ;  /* 0x0000000000027919 */ /* 0x000e620000000000 */
[----:B------:R-:W-:Y:S01]  /*3cc0*/  ULOP3.LUT UR5, URZ, UR5, URZ, 0x33, !UPT ;  /* 0x00000005ff057292 */ /* 0x000fe2000f8e33ff */
[----:B------:R-:W-:Y:S01]  /*3cd0*/  LOP3.LUT R4, RZ, UR4, RZ, 0x33, !PT ;  /* 0x00000004ff047c12 */ /* 0x000fe2000f8e33ff */
[----:B------:R-:W-:Y:S02]  /*3ce0*/  VOTEU.ANY UR4, UPT, PT ;  /* 0x0000000000047886 */ /* 0x000fe400038e0100 */
[----:B------:R-:W-:Y:S01]  /*3cf0*/  UFLO.U32 UR4, UR4 ;  /* 0x00000004000472bd */ /* 0x000fe200080e0000 */
[----:B------:R-:W2:Y:S01]  /*3d00*/  REDUX UR6, R4 ;  /* 0x00000000040673c4 */ /* 0x000ea20000000000 */
[----:B------:R-:W-:-:S06]  /*3d10*/  IMAD.U32 R0, RZ, RZ, UR5 ;  /* 0x00000005ff007e24 */ /* 0x000fcc000f8e00ff */
[----:B------:R4:W-:Y:S01]  /*3d20*/  UTCATOMSWS.AND URZ, UR5 ;  /* 0x0000000500ff79e3 */ /* 0x0009e20008000000 */
[----:B------:R-:W3:Y:S01]  /*3d30*/  REDUX UR7, R0 ;  /* 0x00000000000773c4 */ /* 0x000ee20000000000 */
[----:B-1----:R-:W-:Y:S01]  /*3d40*/  ISETP.EQ.U32.AND P0, PT, R2, UR4, PT ;  /* 0x0000000402007c0c */ /* 0x002fe2000bf02070 */
[----:B--2---:R-:W-:Y:S01]  /*3d50*/  IMAD.U32 R2, RZ, RZ, UR6 ;  /* 0x00000006ff027e24 */ /* 0x004fe2000f8e00ff */
[----:B---3--:R-:W-:-:S11]  /*3d60*/  MOV R3, UR7 ;  /* 0x0000000700037c02 */ /* 0x008fd60008000f00 */
[----:B------:R4:W-:Y:S04]  /*3d70*/  @P0 ATOMS.AND RZ, [UR8+0x14], R3 ;  /* 0x00001403ffff098c */ /* 0x0009e8000a800008 */
[----:B------:R4:W-:Y:S01]  /*3d80*/  @P0 ATOMS.AND RZ, [UR8+0x18], R2 ;  /* 0x00001802ffff098c */ /* 0x0009e2000a800008 */
[----:B------:R-:W-:Y:S05]  /*3d90*/  BRA `(.L_x_73) ;  /* 0x0000000000147947 */ /* 0x000fea0003800000 */
.L_x_72:
[----:B------:R-:W-:Y:S02]  /*3da0*/  MOV R2, 0x3dc0 ;  /* 0x00003dc000027802 */ /* 0x000fe40000000f00 */
[----:B---3-5:R-:W-:Y:S05]  /*3db0*/  CALL.REL.NOINC `($__internal_0_$__cuda_sm10x_tcgen05_guardrail_trap_col_being_dealloced_not_returned_by_alloc) ;  /* 0x0000008400f87944 */ /* 0x028fea0003c00000 */
[----:B------:R-:W-:Y:S05]  /*3dc0*/  BRA `(.L_x_73) ;  /* 0x0000000000087947 */ /* 0x000fea0003800000 */
.L_x_71:
[----:B------:R-:W-:Y:S02]  /*3dd0*/  MOV R2, 0x3df0 ;  /* 0x00003df000027802 */ /* 0x000fe40000000f00 */
[----:B---3-5:R-:W-:Y:S05]  /*3de0*/  CALL.REL.NOINC `($__internal_2_$__cuda_sm10x_tcgen05_guardrail_trap_unallocated_columns_being_dealloced) ;  /* 0x0000008800047944 */ /* 0x028fea0003c00000 */
.L_x_73:
[----:B------:R-:W-:Y:S01]  /*3df0*/  NOP ;  /* 0x0000000000007918 */ /* 0x000fe20000000000 */
[----:B----4-:R-:W-:Y:S05]  /*3e00*/  EXIT ;  /* 0x000000000000794d */ /* 0x010fea0003800000 */
.L_x_55:
[----:B------:R-:W-:-:S09]  /*3e10*/  UISETP.NE.OR UP0, UPT, UR18, 0x3, !UP3 ;  /* 0x000000031200788c */ /* 0x000fd2000df05670 */
[----:B------:R-:W-:Y:S05]  /*3e20*/  BRA.U UP0, `(.L_x_74) ;  /* 0x0000001900047547 */ /* 0x000fea000b800000 */
[----:B------:R-:W2:Y:S01]  /*3e30*/  LDCU.64 UR4, c[0x0][0x888] ;  /* 0x00011100ff0477ac */ /* 0x000ea20008000a00 */
[----:B------:R-:W3:Y:S01]  /*3e40*/  S2UR UR10, SR_CgaCtaId ;  /* 0x00000000000a79c3 */ /* 0x000ee20000008800 */
[----:B------:R-:W-:Y:S01]  /*3e50*/  HFMA2 R10, -RZ, RZ, 0, 0 ;  /* 0x00000000ff0a7431 */ /* 0x000fe200000001ff */
[----:B------:R-:W-:Y:S01]  /*3e60*/  MOV R9, RZ ;  /* 0x000000ff00097202 */ /* 0x000fe20000000f00 */
[----:B------:R-:W4:Y:S01]  /*3e70*/  LDCU UR50, c[0x0][0x370] ;  /* 0x00006e00ff3277ac */ /* 0x000f220008000800 */
[----:B------:R-:W-:Y:S01]  /*3e80*/  HFMA2 R3, -RZ, RZ, 0, 0.0078125 ;  /* 0x00002000ff037431 */ /* 0x000fe200000001ff */
[----:B------:R-:W4:Y:S03]  /*3e90*/  LDCU.128 UR52, c[0x0][0xb10] ;  /* 0x00016200ff3477ac */ /* 0x000f260008000c00 */
[----:B------:R-:W1:Y:S01]  /*3ea0*/  LDC.64 R12, c[0x0][0x348] ;  /* 0x0000d200ff0c7b82 */ /* 0x000e620000000a00 */
[----:B------:R-:W3:Y:S01]  /*3eb0*/  LDCU UR47, c[0x0][0x374] ;  /* 0x00006e80ff2f77ac */ /* 0x000ee20008000800 */
[----:B------:R-:W3:Y:S01]  /*3ec0*/  LDCU.64 UR48, c[0x0][0x890] ;  /* 0x00011200ff3077ac */ /* 0x000ee20008000a00 */
[----:B--2---:R-:W-:Y:S01]  /*3ed0*/  UISETP.NE.U32.AND UP0, UPT, UR4, URZ, UPT ;  /* 0x000000ff0400728c */ /* 0x004fe2000bf05070 */
[----:B------:R-:W2:Y:S01]  /*3ee0*/  LDCU UR15, c[0x0][0xb0c] ;  /* 0x00016180ff0f77ac */ /* 0x000ea20008000800 */
[----:B------:R-:W2:Y:S01]  /*3ef0*/  LDCU UR58, c[0x0][0xb20] ;  /* 0x00016400ff3a77ac */ /* 0x000ea20008000800 */
[----:B------:R-:W2:Y:S01]  /*3f00*/  LDCU UR4, c[0x0][0xb30] ;  /* 0x00016600ff0477ac */ /* 0x000ea20008000800 */
[----:B------:R-:W-:Y:S01]  /*3f10*/  UMOV UR21, 0x400 ;  /* 0x0000040000157882 */ /* 0x000fe20000000000 */
[----:B----4-:R-:W-:-:S02]  /*3f20*/  UIMAD.WIDE.U32 UR6, UR50, UR52, URZ ;  /* 0x00000034320672a5 */ /* 0x010fc4000f8e00ff */
[----:B---3--:R-:W-:Y:S02]  /*3f30*/  UIMAD.WIDE.U32 UR8, UR47, UR55, URZ ;  /* 0x000000372f0872a5 */ /* 0x008fe4000f8e00ff */
[----:B------:R-:W-:Y:S02]  /*3f40*/  ULEA UR21, UR10, UR21, 0x18 ;  /* 0x000000150a157291 */ /* 0x000fe4000f8ec0ff */
[----:B------:R-:W-:Y:S02]  /*3f50*/  UISETP.NE.AND.EX UP6, UPT, UR5, URZ, UPT, UP0 ;  /* 0x000000ff0500728c */ /* 0x000fe4000bfc5300 */
[----:B------:R-:W-:Y:S02]  /*3f60*/  UISETP.NE.AND UP0, UPT, UR45, 0x1, UPT ;  /* 0x000000012d00788c */ /* 0x000fe4000bf05270 */
[----:B------:R-:W-:Y:S02]  /*3f70*/  UISETP.NE.U32.AND UP0, UPT, UR48, URZ, UPT ;  /* 0x000000ff3000728c */ /* 0x000fe4000bf05070 */
[----:B------:R-:W-:-:S02]  /*3f80*/  UIADD3 UR41, UPT, UPT, UR21, 0x40, URZ ;  /* 0x0000004015297890 */ /* 0x000fc4000fffe0ff */
[----:B------:R-:W-:Y:S02]  /*3f90*/  UIADD3 UR33, UPT, UPT, UR21, 0x48, URZ ;  /* 0x0000004815217890 */ /* 0x000fe4000fffe0ff */
[----:B------:R-:W-:Y:S02]  /*3fa0*/  UIADD3 UR25, UPT, UPT, UR21, 0x50, URZ ;  /* 0x0000005015197890 */ /* 0x000fe4000fffe0ff */
[----:B------:R-:W-:Y:S02]  /*3fb0*/  UIADD3 UR17, UPT, UPT, UR21, 0x58, URZ ;  /* 0x0000005815117890 */ /* 0x000fe4000fffe0ff */
[----:B------:R-:W-:Y:S01]  /*3fc0*/  USEL UR51, URZ, 0x1, UP5 ;  /* 0x00000001ff337887 */ /* 0x000fe2000a800000 */
[----:B------:R-:W-:Y:S01]  /*3fd0*/  UMOV UR6, UR7 ;  /* 0x0000000700067c82 */ /* 0x000fe20008000000 */
[----:B------:R-:W-:Y:S01]  /*3fe0*/  UMOV UR56, UR9 ;  /* 0x0000000900387c82 */ /* 0x000fe20008000000 */
[----:B------:R-:W-:Y:S02]  /*3ff0*/  UISETP.GE.AND UP2, UPT, UR45, 0x1, UPT ;  /* 0x000000012d00788c */ /* 0x000fe4000bf46270 */
[----:B------:R-:W-:-:S02]  /*4000*/  UISETP.NE.AND.EX UP5, UPT, UR49, URZ, UPT, UP0 ;  /* 0x000000ff3100728c */ /* 0x000fc4000bfa5300 */
[----:B------:R-:W-:Y:S01]  /*4010*/  UPLOP3.LUT UP3, UPT, UPT, UPT, UPT, 0x40, 0x4 ;  /* 0x000000000004789c */ /* 0x000fe20003f6e870 */
[----:B------:R-:W3:Y:S01]  /*4020*/  LDCU.64 UR22, c[0x0][0xb28] ;  /* 0x00016500ff1677ac */ /* 0x000ee20008000a00 */
[----:B--2---:R-:W-:Y:S02]  /*4030*/  UISETP.NE.AND UP2, UPT, UR15, 0x1, UPT ;  /* 0x000000010f00788c */ /* 0x004fe4000bf45270 */
[----:B------:R-:W-:Y:S02]  /*4040*/  UPRMT UR39, UR10, 0x654, UR41 ;  /* 0x000006540a277896 */ /* 0x000fe40008000029 */
[----:B------:R-:W-:Y:S02]  /*4050*/  UPRMT UR38, UR10, 0x654, UR33 ;  /* 0x000006540a267896 */ /* 0x000fe40008000021 */
[----:B------:R-:W-:Y:S02]  /*4060*/  UPRMT UR37, UR10, 0x654, UR25 ;  /* 0x000006540a257896 */ /* 0x000fe40008000019 */
[----:B------:R-:W-:-:S02]  /*4070*/  UPRMT UR29, UR10, 0x654, UR17 ;  /* 0x000006540a1d7896 */ /* 0x000fc40008000011 */
[----:B------:R-:W-:Y:S02]  /*4080*/  USHF.R.U32.HI UR57, URZ, UR53, UR6 ;  /* 0x00000035ff397299 */ /* 0x000fe40008011606 */
[----:B------:R-:W-:Y:S02]  /*4090*/  USHF.R.U32.HI UR56, URZ, UR58, UR56 ;  /* 0x0000003aff387299 */ /* 0x000fe40008011638 */
[----:B------:R-:W-:Y:S02]  /*40a0*/  UISETP.NE.AND UP0, UPT, UR54, 0x1, UPT ;  /* 0x000000013600788c */ /* 0x000fe4000bf05270 */
[----:B-1----:R-:W-:-:S11]  /*40b0*/  UISETP.NE.AND UP4, UPT, UR4, 0x1, UPT ;  /* 0x000000010400788c */ /* 0x002fd6000bf85270 */
.L_x_89:
[C---:B------:R-:W-:Y:S02]  /*40c0*/  LEA R8, R10.reuse, UR21, 0x3 ;  /* 0x000000150a087c11 */ /* 0x040fe4000f8e18ff */
[----:B------:R-:W-:Y:S02]  /*40d0*/  SHF.L.U32 R5, R9, 0x1f, RZ ;  /* 0x0000001f09057819 */ /* 0x000fe400000006ff */
[----:B------:R-:W-:Y:S02]  /*40e0*/  LEA R6, R10, UR21, 0x4 ;  /* 0x000000150a067c11 */ /* 0x000fe4000f8e20ff */
[----:B-1----:R-:W1:Y:S02]  /*40f0*/  SYNCS.PHASECHK.TRANS64.TRYWAIT P0, [R8+URZ+0x90], R5 ;  /* 0x00009005080075a7 */ /* 0x002e6400080011ff */
[----:B-1----:R-:W-:Y:S05]  /*4100*/  @!P0 BRA `(.L_x_75) ;  /* 0x0000007c00248947 */ /* 0x002fea0003800000 */
.L_x_201:
[----:B-1----:R-:W1:Y:S01]  /*4110*/  LDS.128 R4, [R6+0x120] ;  /* 0x0001200006047984 */ /* 0x002e620000000c00 */
[----:B------:R-:W-:Y:S01]  /*4120*/  UISETP.GE.AND UP0, UPT, UR45, 0x1, UPT ;  /* 0x000000012d00788c */ /* 0x000fe2000bf06270 */
[----:B------:R-:W-:Y:S01]  /*4130*/  @!PT LDS RZ, [RZ] ;  /* 0x00000000fffff984 */ /* 0x000fe20000000800 */
[----:B------:R-:W-:Y:S01]  /*4140*/  @!PT LDS RZ, [RZ] ;  /* 0x00000000fffff984 */ /* 0x000fe20000000800 */
[----:B------:R-:W-:Y:S01]  /*4150*/  @!PT LDS RZ, [RZ] ;  /* 0x00000000fffff984 */ /* 0x000fe20000000800 */
[----:B------:R-:W-:Y:S01]  /*4160*/  @!PT LDS RZ, [RZ] ;  /* 0x00000000fffff984 */ /* 0x000fe20000000800 */
[----:B------:R2:W-:Y:S06]  /*4170*/  MEMBAR.ALL.CTA ;  /* 0x0000000000007992 */ /* 0x0005ec0000008000 */
[----:B--2---:R-:W2:Y:S01]  /*4180*/  FENCE.VIEW.ASYNC.S ;  /* 0x00000000000073c6 */ /* 0x004ea20000000000 */
[----:B-1----:R-:W-:Y:S11]  /*4190*/  LOP3.LUT P0, RZ, R6, 0x1, RZ, 0xc0, !PT ;  /* 0x0000000106ff7812 */ /* 0x002ff6000780c0ff */
[----:B------:R-:W-:Y:S02]  /*41a0*/  @!UPT UIADD3 URZ, UPT, UPT, URZ, URZ, URZ ;  /* 0x000000fffffff290 */ /* 0x000fe4000fffe0ff */
[----:B--2---:R-:W-:Y:S01]  /*41b0*/  VOTEU.ANY UP2, P0 ;  /* 0x0000000000ff7886 */ /* 0x004fe20000040100 */
[----:B------:R-:W-:Y:S11]  /*41c0*/  PLOP3.LUT P0, PT, PT, PT, UP2, 0x80, 0x8 ;  /* 0x000000000008781c */ /* 0x000ff60003f0f028 */
[----:B------:R-:W-:Y:S02]  /*41d0*/  @!UPT UIADD3 URZ, UPT, UPT, URZ, URZ, URZ ;  /* 0x000000fffffff290 */ /* 0x000fe4000fffe0ff */
[----:B------:R-:W-:Y:S02]  /*41e0*/  @P0 SHF.R.U32.HI R0, RZ, 0x10, R5 ;  /* 0x00000010ff000819 */ /* 0x000fe40000011605 */
[----:B------:R-:W-:Y:S02]  /*41f0*/  @P0 MOV R2, R4 ;  /* 0x0000000400020202 */ /* 0x000fe40000000f00 */
[----:B------:R-:W-:Y:S01]  /*4200*/  @P0 R2UR UR4, R0 ;  /* 0x00000000000402ca */ /* 0x000fe200000e0000 */
[----:B------:R-:W-:Y:S01]  /*4210*/  VIADD R0, R8, 0xa0 ;  /* 0x000000a008007836 */ /* 0x000fe20000000000 */
[----:B------:R-:W-:Y:S02]  /*4220*/  @P0 LOP3.LUT R4, R5, 0xffff, RZ, 0xc0, !PT ;  /* 0x0000ffff05040812 */ /* 0x000fe400078ec0ff */
[----:B------:R-:W-:Y:S02]  /*4230*/  @P0 R2UR UR6, R2 ;  /* 0x00000000020602ca */ /* 0x000fe400000e0000 */
[----:B------:R-:W-:Y:S02]  /*4240*/  PRMT R0, RZ, 0x654, R0 ;  /* 0x00000654ff007816 */ /* 0x000fe40000000000 */
[----:B------:R-:W-:Y:S02]  /*4250*/  @P0 R2UR UR5, R4 ;  /* 0x00000000040502ca */ /* 0x000fe400000e0000 */
[----:B------:R1:W-:Y:S03]  /*4260*/  SYNCS.ARRIVE.TRANS64.RED.A1T0 RZ, [R0+URZ], RZ ;  /* 0x000000ff00ff79a7 */ /* 0x0003e600081004ff */
[----:B------:R-:W-:Y:S04]  /*4270*/  @UP2 UMOV UR46, UR4 ;  /* 0x00000004002e2c82 */ /* 0x000fe80008000000 */
[----:B------:R-:W-:Y:S04]  /*4280*/  @UP2 UMOV UR14, UR6 ;  /* 0x00000006000e2c82 */ /* 0x000fe80008000000 */
[----:B------:R-:W-:Y:S01]  /*4290*/  @UP2 UMOV UR13, UR5 ;  /* 0x00000005000d2c82 */ /* 0x000fe20008000000 */
[----:B------:R-:W-:Y:S05]  /*42a0*/  BRA.U !UP0, `(.L_x_76) ;  /* 0x0000000108c07547 */ /* 0x000fea000b800000 */
[----:B------:R-:W-:Y:S02]  /*42b0*/  UIMAD.WIDE.U32 UR18, UR13, UR55, URZ ;  /* 0x000000370d1272a5 */ /* 0x000fe4000f8e00ff */
[----:B------:R-:W-:Y:S02]  /*42c0*/  UP2UR UR16, UPR, URZ, 0x4 ;  /* 0x00000004ff107883 */ /* 0x000fe40008000000 */
[----:B------:R-:W-:Y:S02]  /*42d0*/  UISETP.NE.AND UP2, UPT, UR54, 0x1, UPT ;  /* 0x000000013600788c */ /* 0x000fe4000bf45270 */
[----:B------:R-:W-:Y:S02]  /*42e0*/  UIMAD.WIDE.U32 UR26, UR14, UR52, URZ ;  /* 0x000000340e1a72a5 */ /* 0x000fe4000f8e00ff */
[----:B------:R-:W-:Y:S02]  /*42f0*/  USEL UR4, UR47, UR56, !UP2 ;  /* 0x000000382f047287 */ /* 0x000fe4000d000000 */
[----:B------:R-:W-:Y:S02]  /*4300*/  UISETP.NE.AND UP0, UPT, UR15, 0x1, UPT ;  /* 0x000000010f00788c */ /* 0x000fe4000bf05270 */
[----:B------:R-:W-:Y:S02]  /*4310*/  UP2UR UR20, UPR, URZ, 0x2 ;  /* 0x00000002ff147883 */ /* 0x000fe40008000000 */
[----:B------:R-:W-:Y:S02]  /*4320*/  UISETP.NE.AND UP1, UPT, UR45, 0x1, UPT ;  /* 0x000000012d00788c */ /* 0x000fe4000bf25270 */
[----:B---3--:R-:W-:Y:S02]  /*4330*/  UIMAD.WIDE.U32 UR8, UR4, UR22, URZ ;  /* 0x00000016040872a5 */ /* 0x008fe4000f8e00ff */
[----:B------:R-:W-:Y:S01]  /*4340*/  USEL UR7, UR50, UR57, !UP0 ;  /* 0x0000003932077287 */ /* 0x000fe2000c000000 */
[----:B------:R-:W-:Y:S02]  /*4350*/  UMOV UR5, UR19 ;  /* 0x0000001300057c82 */ /* 0x000fe40008000000 */
[----:B------:R-:W-:Y:S02]  /*4360*/  USHF.R.U32.HI UR6, URZ, UR58, UR5 ;  /* 0x0000003aff067299 */ /* 0x000fe40008011605 */
[----:B------:R-:W-:Y:S02]  /*4370*/  UIMAD.WIDE.U32 UR10, UR7, UR22, URZ ;  /* 0x00000016070a72a5 */ /* 0x000fe4000f8e00ff */
[----:B------:R-:W-:Y:S02]  /*4380*/  USEL UR6, UR13, UR6, !UP2 ;  /* 0x000000060d067287 */ /* 0x000fe4000d000000 */
[----:B------:R-:W-:Y:S01]  /*4390*/  UISETP.NE.AND UP2, UPT, UR16, URZ, UPT ;  /* 0x000000ff1000728c */ /* 0x000fe2000bf45270 */
[----:B------:R-:W-:Y:S02]  /*43a0*/  UMOV UR5, UR27 ;  /* 0x0000001b00057c82 */ /* 0x000fe40008000000 */
[----:B------:R-:W-:Y:S03]  /*43b0*/  USHF.R.U32.HI UR12, URZ, UR53, UR5 ;  /* 0x00000035ff0c7299 */ /* 0x000fe60008011605 */
[----:B------:R-:W-:Y:S02]  /*43c0*/  UMOV UR5, UR9 ;  /* 0x0000000900057c82 */ /* 0x000fe40008000000 */
[----:B------:R-:W-:Y:S03]  /*43d0*/  @UP1 USHF.R.U32.HI UR4, URZ, UR23, UR5 ;  /* 0x00000017ff041299 */ /* 0x000fe60008011605 */
[----:B------:R-:W-:Y:S01]  /*43e0*/  UMOV UR5, UR11 ;  /* 0x0000000b00057c82 */ /* 0x000fe20008000000 */
[----:B------:R-:W-:Y:S02]  /*43f0*/  UIMAD UR4, UR45, UR4, URZ ;  /* 0x000000042d0472a4 */ /* 0x000fe4000f8e02ff */
[----:B------:R-:W-:Y:S02]  /*4400*/  @UP1 USHF.R.U32.HI UR7, URZ, UR23, UR5 ;  /* 0x00000017ff071299 */ /* 0x000fe40008011605 */
[----:B------:R-:W-:Y:S02]  /*4410*/  USEL UR5, UR14, UR12, !UP0 ;  /* 0x0000000c0e057287 */ /* 0x000fe4000c000000 */
[----:B------:R-:W-:Y:S02]  /*4420*/  UIMAD.WIDE.U32 UR10, UR6, UR22, URZ ;  /* 0x00000016060a72a5 */ /* 0x000fe4000f8e00ff */
[----:B------:R-:W-:Y:S02]  /*4430*/  UIMAD UR8, UR45, UR7, URZ ;  /* 0x000000072d0872a4 */ /* 0x000fe4000f8e02ff */
[----:B------:R-:W-:Y:S03]  /*4440*/  UISETP.GE.AND UP0, UPT, UR6, UR4, UPT ;  /* 0x000000040600728c */ /* 0x000fe6000bf06270 */
[----:B------:R-:W-:Y:S01]  /*4450*/  UMOV UR4, UR11 ;  /* 0x0000000b00047c82 */ /* 0x000fe20008000000 */
[----:B------:R-:W-:Y:S02]  /*4460*/  UISETP.GE.OR UP0, UPT, UR5, UR8, UP0 ;  /* 0x000000080500728c */ /* 0x000fe40008706670 */
[----:B------:R-:W-:Y:S02]  /*4470*/  USHF.R.U32.HI UR4, URZ, UR23, UR4 ;  /* 0x00000017ff047299 */ /* 0x000fe40008011604 */
[----:B------:R-:W-:Y:S02]  /*4480*/  UIMAD.WIDE.U32 UR8, UR5, UR22, URZ ;  /* 0x00000016050872a5 */ /* 0x000fe4000f8e00ff */
[----:B------:R-:W-:Y:S04]  /*4490*/  USEL UR10, UR6, UR4, !UP1 ;  /* 0x00000004060a7287 */ /* 0x000fe8000c800000 */
[----:B------:R-:W-:Y:S01]  /*44a0*/  UIADD3 UR11, UPT, UPT, -UR10, URZ, URZ ;  /* 0x000000ff0a0b7290 */ /* 0x000fe2000fffe1ff */
[----:B------:R-:W-:Y:S02]  /*44b0*/  @!UP0 UMOV UR4, UR9 ;  /* 0x0000000900048c82 */ /* 0x000fe40008000000 */
[----:B------:R-:W-:Y:S02]  /*44c0*/  @!UP0 USHF.R.U32.HI UR4, URZ, UR23, UR4 ;  /* 0x00000017ff048299 */ /* 0x000fe40008011604 */
[----:B------:R-:W-:Y:S02]  /*44d0*/  UIMAD UR8, UR45, UR11, UR6 ;  /* 0x0000000b2d0872a4 */ /* 0x000fe4000f8e0206 */
[----:B------:R-:W-:Y:S02]  /*44e0*/  @!UP0 USEL UR4, UR5, UR4, !UP1 ;  /* 0x0000000405048287 */ /* 0x000fe4000c800000 */
[----:B------:R-:W-:Y:S02]  /*44f0*/  UISETP.NE.AND UP1, UPT, UR20, URZ, UPT ;  /* 0x000000ff1400728c */ /* 0x000fe4000bf25270 */
[----:B------:R-:W-:Y:S02]  /*4500*/  @!UP0 UIMAD UR7, UR7, UR8, UR4 ;  /* 0x00000008070782a4 */ /* 0x000fe4000f8e0204 */
[----:B------:R-:W-:Y:S02]  /*4510*/  @!UP0 UIADD3 UR9, UPT, UPT, UR10, -UR4, URZ ;  /* 0x800000040a098290 */ /* 0x000fe4000fffe0ff */
[----:B------:R-:W-:Y:S02]  /*4520*/  UIADD3 UR8, UPT, UPT, -UR6, URZ, URZ ;  /* 0x000000ff06087290 */ /* 0x000fe4000fffe1ff */
[----:B------:R-:W-:Y:S02]  /*4530*/  UIADD3 UR4, UPT, UPT, -UR5, URZ, URZ ;  /* 0x000000ff05047290 */ /* 0x000fe4000fffe1ff */
[----:B------:R-:W-:Y:S03]  /*4540*/  @!UP0 UIMAD UR6, UR9, UR45, UR5 ;  /* 0x0000002d090682a4 */ /* 0x000fe6000f8e0205 */
[----:B------:R-:W-:Y:S01]  /*4550*/  @!UP0 UMOV UR5, UR7 ;  /* 0x0000000700058c82 */ /* 0x000fe20008000000 */
[----:B------:R-:W-:Y:S02]  /*4560*/  UIMAD UR7, UR15, UR4, UR14 ;  /* 0x000000040f0772a4 */ /* 0x000fe4000f8e020e */
[----:B------:R-:W-:Y:S02]  /*4570*/  UIMAD UR4, UR54, UR8, UR13 ;  /* 0x00000008360472a4 */ /* 0x000fe4000f8e020d */
[----:B------:R-:W-:Y:S02]  /*4580*/  UIMAD UR14, UR5, UR15, UR7 ;  /* 0x0000000f050e72a4 */ /* 0x000fe4000f8e0207 */
[----:B------:R-:W-:Y:S11]  /*4590*/  UIMAD UR13, UR6, UR54, UR4 ;  /* 0x00000036060d72a4 */ /* 0x000ff6000f8e0204 */
[----:B------:R-:W-:Y:S01]  /*45a0*/  @!UPT UIADD3 URZ, UPT, UPT, URZ, URZ, URZ ;  /* 0x000000fffffff290 */ /* 0x000fe2000fffe0ff */
.L_x_76:
[----:B------:R-:W2:Y:S01]  /*45b0*/  @!UP4 LDCU.128 UR8, c[0x0][0xb10] ;  /* 0x00016200ff08c7ac */ /* 0x000ea20008000c00 */
[----:B------:R-:W-:Y:S01]  /*45c0*/  IMAD.MOV.U32 R5, RZ, RZ, 0x1 ;  /* 0x00000001ff057424 */ /* 0x000fe200078e00ff */
[----:B------:R-:W-:Y:S04]  /*45d0*/  ISETP.NE.U32.AND P0, PT, RZ, UR48, PT ;  /* 0x00000030ff007c0c */ /* 0x000fe8000bf05070 */
[----:B------:R-:W-:Y:S01]  /*45e0*/  ISETP.NE.AND.EX P0, PT, RZ, UR49, PT, P0 ;  /* 0x00000031ff007c0c */ /* 0x000fe2000bf05300 */
[----:B------:R-:W4:Y:S01]  /*45f0*/  @!UP4 LDCU UR5, c[0x0][0xb0c] ;  /* 0x00016180ff05c7ac */ /* 0x000f220008000800 */
[----:B------:R-:W-:Y:S01]  /*4600*/  SHF.L.U32 R5, R5, 0x1f, RZ ;  /* 0x0000001f05057819 */ /* 0x000fe200000006ff */
[----:B------:R-:W-:Y:S02]  /*4610*/  USHF.L.U32 UR43, UR30, 0x6, URZ ;  /* 0x000000061e2b7899 */ /* 0x000fe400080006ff */
[----:B------:R-:W-:Y:S02]  /*4620*/  USHF.L.U32 UR42, UR31, 0x8, URZ ;  /* 0x000000081f2a7899 */ /* 0x000fe400080006ff */
[----:B--2---:R-:W-:Y:S07]  /*4630*/  UIMAD.WIDE.U32 UR6, UR14, UR8, URZ ;  /* 0x000000080e0672a5 */ /* 0x004fee000f8e00ff */
[----:B------:R-:W-:Y:S01]  /*4640*/  @!UP4 UMOV UR4, UR7 ;  /* 0x000000070004cc82 */ /* 0x000fe20008000000 */
[----:B----4-:R-:W-:Y:S02]  /*4650*/  @!UP4 UISETP.NE.AND UP0, UPT, UR5, 0x1, UPT ;  /* 0x000000010500c88c */ /* 0x010fe4000bf05270 */
[----:B------:R-:W-:Y:S02]  /*4660*/  @!UP4 USHF.R.U32.HI UR4, URZ, UR9, UR4 ;  /* 0x00000009ff04c299 */ /* 0x000fe40008011604 */
[----:B------:R-:W-:Y:S02]  /*4670*/  UIMAD.WIDE.U32 UR6, UR13, UR11, URZ ;  /* 0x0000000b0d0672a5 */ /* 0x000fe4000f8e00ff */
[----:B------:R-:W-:Y:S02]  /*4680*/  @!UP4 USEL UR8, UR14, UR4, !UP0 ;  /* 0x000000040e08c287 */ /* 0x000fe4000c000000 */
[----:B------:R-:W-:Y:S03]  /*4690*/  @!UP4 UISETP.NE.AND UP0, UPT, UR10, 0x1, UPT ;  /* 0x000000010a00c88c */ /* 0x000fe6000bf05270 */
[----:B------:R-:W-:Y:S02]  /*46a0*/  @!UP4 UMOV UR6, UR7 ;  /* 0x000000070006cc82 */ /* 0x000fe40008000000 */
[----:B------:R-:W2:Y:S02]  /*46b0*/  @!UP4 LDCU UR4, c[0x0][0xb20] ;  /* 0x00016400ff04c7ac */ /* 0x000ea40008000800 */
[----:B--2---:R-:W-:Y:S04]  /*46c0*/  @!UP4 USHF.R.U32.HI UR6, URZ, UR4, UR6 ;  /* 0x00000004ff06c299 */ /* 0x004fe80008011606 */
[----:B------:R-:W-:Y:S04]  /*46d0*/  @!UP4 USEL UR6, UR13, UR6, !UP0 ;  /* 0x000000060d06c287 */ /* 0x000fe8000c000000 */
[----:B------:R-:W-:Y:S02]  /*46e0*/  @!UP4 UIADD3 UR4, UPT, UPT, -UR8, UR6, URZ ;  /* 0x000000060804c290 */ /* 0x000fe4000fffe1ff */
[----:B------:R-:W-:Y:S02]  /*46f0*/  @!UP4 UIADD3 UR6, UPT, UPT, UR8, -UR6, URZ ;  /* 0x800000060806c290 */ /* 0x000fe4000fffe0ff */
[----:B------:R-:W-:Y:S02]  /*4700*/  @!UP4 UIMAD UR14, UR4, UR5, UR14 ;  /* 0x00000005040ec2a4 */ /* 0x000fe4000f8e020e */
[----:B------:R-:W-:Y:S01]  /*4710*/  @!UP4 UIMAD UR13, UR6, UR10, UR13 ;  /* 0x0000000a060dc2a4 */ /* 0x000fe2000f8e020d */
[----:B------:R-:W-:Y:S11]  /*4720*/  BRA.U UP3, `(.L_x_77) ;  /* 0x0000000103107547 */ /* 0x000ff6000b800000 */
[----:B-1----:R-:W-:Y:S04]  /*4730*/  MOV R0, UR51 ;  /* 0x0000003300007c02 */ /* 0x002fe80008000f00 */
[----:B------:R-:W-:Y:S04]  /*4740*/  SHF.L.U32 R7, R0, 0x1f, RZ ;  /* 0x0000001f00077819 */ /* 0x000fe800000006ff */
[----:B------:R-:W1:Y:S02]  /*4750*/  SYNCS.PHASECHK.TRANS64.TRYWAIT P1, [UR21+0x88], R7 ;  /* 0x00008807ff0075a7 */ /* 0x000e640008021115 */
[----:B-1----:R-:W-:Y:S05]  /*4760*/  @!P1 BRA `(.L_x_78) ;  /* 0x0000007400a09947 */ /* 0x002fea0003800000 */
.L_x_77:
[----:B------:R-:W-:Y:S05]  /*4770*/  BRA.U !UP5, `(.L_x_79) ;  /* 0x000000010d387547 */ /* 0x000fea000b800000 */
[----:B------:R-:W-:Y:S01]  /*4780*/  UPLOP3.LUT UP1, UPT, UPT, UPT, UP6, 0x80, 0x8 ;  /* 0x000000000008789c */ /* 0x000fe20003f2f060 */
[----:B-1----:R-:W-:Y:S01]  /*4790*/  HFMA2 R0, -RZ, RZ, 0, 5.9604644775390625e-08 ;  /* 0x00000001ff007431 */ /* 0x002fe200000001ff */
[----:B------:R-:W1:Y:S01]  /*47a0*/  LDCU.64 UR8, c[0x0][0x358] ;  /* 0x00006b00ff0877ac */ /* 0x000e620008000a00 */
[----:B------:R-:W-:Y:S03]  /*47b0*/  IMAD.MOV.U32 R63, RZ, RZ, 0x1 ;  /* 0x00000001ff3f7424 */ /* 0x000fe600078e00ff */
[----:B------:R-:W-:Y:S05]  /*47c0*/  PLOP3.LUT P1, PT, PT, PT, UP1, 0x80, 0x8 ;  /* 0x000000000008781c */ /* 0x000fea0003f2f018 */
[----:B------:R-:W2:Y:S01]  /*47d0*/  @UP1 LDCU.64 UR4, c[0x0][0x888] ;  /* 0x00011100ff0417ac */ /* 0x000ea20008000a00 */
[----:B------:R-:W-:Y:S07]  /*47e0*/  @UP1 UIMAD UR6, UR36, UR48, URZ ;  /* 0x00000030240612a4 */ /* 0x000fee000f8e02ff */
[----:B------:R-:W-:Y:S01]  /*47f0*/  @!P1 PRMT R63, R0, 0x7610, R63 ;  /* 0x00007610003f9816 */ /* 0x000fe2000000003f */
[----:B--2---:R-:W-:Y:S06]  /*4800*/  @UP1 UIMAD.WIDE UR4, UR6, 0x4, UR4 ;  /* 0x00000004060418a5 */ /* 0x004fec000f8e0204 */
[----:B------:R-:W-:Y:S01]  /*4810*/  IMAD.U32 R6, RZ, RZ, UR4 ;  /* 0x00000004ff067e24 */ /* 0x000fe2000f8e00ff */
[----:B------:R-:W-:Y:S04]  /*4820*/  MOV R7, UR5 ;  /* 0x0000000500077c02 */ /* 0x000fe80008000f00 */
[----:B------:R-:W2:Y:S01]  /*4830*/  @!UP1 LDCU UR4, c[0x0][0x880] ;  /* 0x00011000ff0497ac */ /* 0x000ea20008000800 */
[----:B-1---5:R4:W5:Y:S02]  /*4840*/  @P1 LDG.E R27, desc[UR8][R6.64] ;  /* 0x00000008061b1981 */ /* 0x022964000c1e1900 */
[----:B--2-4-:R-:W-:Y:S07]  /*4850*/  @!P1 IMAD.U32 R27, RZ, RZ, UR4 ;  /* 0x00000004ff1b9e24 */ /* 0x014fee000f8e00ff */
.L_x_79:
[----:B-----5:R-:W-:Y:S01]  /*4860*/  @!P0 FSETP.EQ.AND P2, PT, R27, RZ, PT ;  /* 0x000000ff1b00820b */ /* 0x020fe20003f42000 */
[----:B------:R-:W-:Y:S01]  /*4870*/  @!UPT UIADD3 URZ, UPT, UPT, URZ, URZ, URZ ;  /* 0x000000fffffff290 */ /* 0x000fe2000fffe0ff */
[----:B------:R-:W-:Y:S11]  /*4880*/  @!P0 BRA `(.L_x_80) ;  /* 0x0000000000148947 */ /* 0x000ff60003800000 */
[----:B------:R-:W-:Y:S02]  /*4890*/  LOP3.LUT P0, RZ, R63, 0xff, RZ, 0xc0, !PT ;  /* 0x000000ff3fff7812 */ /* 0x000fe4000780c0ff */
[----:B------:R-:W-:Y:S04]  /*48a0*/  PLOP3.LUT P2, PT, PT, PT, UP1, 0x80, 0x8 ;  /* 0x000000000008781c */ /* 0x000fe80003f4f018 */
[----:B------:R-:W-:Y:S07]  /*48b0*/  PLOP3.LUT P2, PT, P2, PT, PT, 0x8, 0x80 ;  /* 0x000000000080781c */ /* 0x000fee000174e170 */
[----:B------:R-:W-:Y:S11]  /*48c0*/  @P0 FSETP.EQ.AND P2, PT, R27, RZ, PT ;  /* 0x000000ff1b00020b */ /* 0x000ff60003f42000 */
[----:B------:R-:W-:Y:S02]  /*48d0*/  @!UPT UIADD3 URZ, UPT, UPT, URZ, URZ, URZ ;  /* 0x000000fffffff290 */ /* 0x000fe4000fffe0ff */
.L_x_80:
[----:B------:R-:W2:Y:S01]  /*48e0*/  SYNCS.PHASECHK.TRANS64.TRYWAIT P0, [UR21+0x60], R5 ;  /* 0x00006005ff0075a7 */ /* 0x000ea20008001115 */
[----:B------:R-:W-:Y:S04]  /*48f0*/  ELECT P1, URZ, PT ;  /* 0x0000000000ff782f */ /* 0x000fe80003820000 */
[----:B------:R-:W-:Y:S01]  /*4900*/  PLOP3.LUT P1, PT, P2, P1, PT, 0xf2, 0x2f ;  /* 0x00000000002f781c */ /* 0x000fe20001723e72 */
[----:B------:R-:W-:Y:S01]  /*4910*/  @!UPT UIADD3 URZ, UPT, UPT, URZ, URZ, URZ ;  /* 0x000000fffffff290 */ /* 0x000fe2000fffe0ff */
[----:B--2---:R-:W-:Y:S11]  /*4920*/  @!P0 BRA `(.L_x_81) ;  /* 0x0000007400488947 */ /* 0x004ff60003800000 */
.L_x_204:
[----:B------:R-:W-:Y:S01]  /*4930*/  @!P1 IADD3 R2, P0, PT, R12, 0x580, RZ ;  /* 0x000005800c029810 */ /* 0x000fe20007f1e0ff */
[----:B------:R-:W-:Y:S01]  /*4940*/  VOTEU.ALL UP0, P1 ;  /* 0x0000000000ff7886 */ /* 0x000fe20000800000 */
[----:B------:R-:W-:Y:S01]  /*4950*/  UMOV UR6, 0x0 ;  /* 0x0000000000067882 */ /* 0x000fe20000000000 */
[----:B------:R-:W-:Y:S01]  /*4960*/  UMOV UR7, 0x10000000 ;  /* 0x1000000000077882 */ /* 0x000fe20000000000 */
[----:B------:R-:W-:Y:S01]  /*4970*/  @!P1 R2UR UR5, R2 ;  /* 0x00000000020592ca */ /* 0x000fe200000e0000 */
[----:B-1----:R-:W-:Y:S01]  /*4980*/  @!P1 IMAD.X R0, RZ, RZ, R13, P0 ;  /* 0x000000ffff009224 */ /* 0x002fe200000e060d */
[----:B------:R-:W-:Y:S01]  /*4990*/  @!UP0 UIADD3 UR40, UPT, UPT, UR21, 0x400, URZ ;  /* 0x0000040015288890 */ /* 0x000fe2000fffe0ff */
[----:B------:R-:W-:Y:S01]  /*49a0*/  VOTEU.ALL UP0, P1 ;  /* 0x0000000000ff7886 */ /* 0x000fe20000800000 */
[----:B------:R-:W-:Y:S02]  /*49b0*/  UMOV UR44, UR36 ;  /* 0x00000024002c7c82 */ /* 0x000fe40008000000 */
[----:B------:R-:W-:Y:S01]  /*49c0*/  @!P1 R2UR UR4, R0 ;  /* 0x00000000000492ca */ /* 0x000fe200000e0000 */
[----:B------:R-:W-:Y:S06]  /*49d0*/  @!P1 IMAD.MOV.U32 R0, RZ, RZ, 0x2000 ;  /* 0x00002000ff009424 */ /* 0x000fec00078e00ff */
[----:B------:R-:W-:Y:S06]  /*49e0*/  IMAD.U32 R6, RZ, RZ, UR5 ;  /* 0x00000005ff067e24 */ /* 0x000fec000f8e00ff */
[----:B------:R-:W-:Y:S01]  /*49f0*/  IMAD.U32 R7, RZ, RZ, UR4 ;  /* 0x00000004ff077e24 */ /* 0x000fe2000f8e00ff */
[----:B------:R-:W-:Y:S04]  /*4a00*/  @!P1 R2UR UR4, R6 ;  /* 0x00000000060492ca */ /* 0x000fe800000e0000 */
[----:B------:R-:W-:Y:S11]  /*4a10*/  @!P1 R2UR UR5, R7 ;  /* 0x00000000070592ca */ /* 0x000ff600000e0000 */
[----:B------:R-:W-:Y:S02]  /*4a20*/  @!UPT UIADD3 URZ, UPT, UPT, URZ, URZ, URZ ;  /* 0x000000fffffff290 */ /* 0x000fe4000fffe0ff */
[----:B------:R1:W-:Y:S01]  /*4a30*/  @!UP0 UTMALDG.3D [UR40], [UR4], desc[UR6] ;  /* 0x00000628040085b4 */ /* 0x0003e20008011000 */
[----:B------:R1:W-:Y:S01]  /*4a40*/  @!P1 SYNCS.ARRIVE.TRANS64.RED.A0TR RZ, [UR21+0x40], R0 ;  /* 0x00004000ffff99a7 */ /* 0x0003e20008300415 */
[----:B------:R-:W-:Y:S01]  /*4a50*/  SYNCS.ARRIVE.TRANS64.RED.A1T0 RZ, [UR39], RZ ;  /* 0x000000ffffff79a7 */ /* 0x000fe20008100427 */
[----:B------:R-:W2:Y:S02]  /*4a60*/  SYNCS.PHASECHK.TRANS64.TRYWAIT P0, [UR21+0x68], R5 ;  /* 0x00006805ff0075a7 */ /* 0x000ea40008001115 */
[----:B-12---:R-:W-:Y:S05]  /*4a70*/  @!P0 BRA `(.L_x_82) ;  /* 0x00000074000c8947 */ /* 0x006fea0003800000 */
.L_x_206:
[----:B------:R-:W-:Y:S01]  /*4a80*/  @!P1 IADD3 R2, P0, PT, R12, 0x580, RZ ;  /* 0x000005800c029810 */ /* 0x000fe20007f1e0ff */
[----:B------:R-:W-:Y:S01]  /*4a90*/  VOTEU.ALL UP0, P1 ;  /* 0x0000000000ff7886 */ /* 0x000fe20000800000 */
[----:B------:R-:W-:Y:S01]  /*4aa0*/  UMOV UR6, 0x0 ;  /* 0x0000000000067882 */ /* 0x000fe20000000000 */
[----:B------:R-:W-:Y:S01]  /*4ab0*/  UMOV UR7, 0x10000000 ;  /* 0x1000000000077882 */ /* 0x000fe20000000000 */
[----:B------:R-:W-:Y:S01]  /*4ac0*/  @!P1 R2UR UR5, R2 ;  /* 0x00000000020592ca */ /* 0x000fe200000e0000 */
[----:B-1----:R-:W-:Y:S01]  /*4ad0*/  @!P1 IMAD.X R0, RZ, RZ, R13, P0 ;  /* 0x000000ffff009224 */ /* 0x002fe200000e060d */
[----:B------:R-:W-:Y:S02]  /*4ae0*/  @!UP0 UIADD3 UR34, UPT, UPT, UR42, 0x20, URZ ;  /* 0x000000202a228890 */ /* 0x000fe4000fffe0ff */
[----:B------:R-:W-:Y:S02]  /*4af0*/  @!UP0 UIADD3 UR32, UPT, UPT, UR21, 0x2400, URZ ;  /* 0x0000240015208890 */ /* 0x000fe4000fffe0ff */
[----:B------:R-:W-:Y:S01]  /*4b00*/  @!P1 R2UR UR4, R0 ;  /* 0x00000000000492ca */ /* 0x000fe200000e0000 */
[----:B------:R-:W-:Y:S01]  /*4b10*/  VOTEU.ALL UP0, P1 ;  /* 0x0000000000ff7886 */ /* 0x000fe20000800000 */
[----:B------:R-:W-:Y:S01]  /*4b20*/  @!P1 IMAD.MOV.U32 R0, RZ, RZ, 0x2000 ;  /* 0x00002000ff009424 */ /* 0x000fe200078e00ff */
[----:B------:R-:W-:Y:S04]  /*4b30*/  UMOV UR35, UR43 ;  /* 0x0000002b00237c82 */ /* 0x000fe80008000000 */
        /* <DEDUP_REMOVED lines=10> */
.L_x_208:
        /* <DEDUP_REMOVED lines=11> */
[----:B------:R-:W-:Y:S01]  /*4c90*/  UMOV UR27, UR43 ;  /* 0x0000002b001b7c82 */ /* 0x000fe20008000000 */
[----:B------:R-:W-:Y:S03]  /*4ca0*/  UMOV UR28, UR36 ;  /* 0x00000024001c7c82 */ /* 0x000fe60008000000 */
        /* <DEDUP_REMOVED lines=10> */
.L_x_210:
[----:B------:R-:W-:Y:S01]  /*4d50*/  @!P1 IADD3 R2, P0, PT, R12, 0x580, RZ ;  /* 0x000005800c029810 */ /* 0x000fe20007f1e0ff */
[----:B------:R-:W-:Y:S01]  /*4d60*/  VOTEU.ALL UP0, P1 ;  /* 0x0000000000ff7886 */ /* 0x000fe20000800000 */
[----:B------:R-:W-:Y:S01]  /*4d70*/  UMOV UR6, 0x0 ;  /* 0x0000000000067882 */ /* 0x000fe20000000000 */
[----:B------:R-:W-:Y:S01]  /*4d80*/  UMOV UR7, 0x10000000 ;  /* 0x1000000000077882 */ /* 0x000fe20000000000 */
[----:B------:R-:W-:Y:S01]  /*4d90*/  @!P1 R2UR UR5, R2 ;  /* 0x00000000020592ca */ /* 0x000fe200000e0000 */
[----:B-1----:R-:W-:Y:S01]  /*4da0*/  @!P1 IMAD.X R0, RZ, RZ, R13, P0 ;  /* 0x000000ffff009224 */ /* 0x002fe200000e060d */
[----:B------:R-:W-:Y:S01]  /*4db0*/  @!UP0 UIADD3 UR18, UPT, UPT, UR42, 0x60, URZ ;  /* 0x000000602a128890 */ /* 0x000fe2000fffe0ff */
[----:B------:R-:W-:Y:S01]  /*4dc0*/  SHF.L.U32 R4, RZ, 0x1f, RZ ;  /* 0x0000001fff047819 */ /* 0x000fe200000006ff */
        /* <DEDUP_REMOVED lines=16> */
.L_x_212:
[----:B------:R-:W-:Y:S01]  /*4ed0*/  @!P1 IADD3 R2, P0, PT, R12, 0x580, RZ ;  /* 0x000005800c029810 */ /* 0x000fe20007f1e0ff */
[----:B------:R-:W-:Y:S01]  /*4ee0*/  VOTEU.ALL UP0, P1 ;  /* 0x0000000000ff7886 */ /* 0x000fe20000800000 */
[----:B------:R-:W-:Y:S01]  /*4ef0*/  UMOV UR6, 0x0 ;  /* 0x0000000000067882 */ /* 0x000fe20000000000 */
[----:B------:R-:W-:Y:S01]  /*4f00*/  UMOV UR7, 0x10000000 ;  /* 0x1000000000077882 */ /* 0x000fe20000000000 */
[----:B------:R-:W-:Y:S01]  /*4f10*/  @!P1 R2UR UR5, R2 ;  /* 0x00000000020592ca */ /* 0x000fe200000e0000 */
[----:B------:R-:W-:Y:S01]  /*4f20*/  @!P1 IMAD.X R0, RZ, RZ, R13, P0 ;  /* 0x000000ffff009224 */ /* 0x000fe200000e060d */
[----:B------:R-:W-:Y:S02]  /*4f30*/  @!UP0 UIADD3 UR10, UPT, UPT, UR42, 0x80, URZ ;  /* 0x000000802a0a8890 */ /* 0x000fe4000fffe0ff */
[----:B------:R-:W-:Y:S02]  /*4f40*/  @!UP0 UIADD3 UR8, UPT, UPT, UR21, 0x400, URZ ;  /* 0x0000040015088890 */ /* 0x000fe4000fffe0ff */
[----:B------:R-:W-:Y:S01]  /*4f50*/  @!P1 R2UR UR4, R0 ;  /* 0x00000000000492ca */ /* 0x000fe200000e0000 */
[----:B------:R-:W-:Y:S01]  /*4f60*/  VOTEU.ALL UP0, P1 ;  /* 0x0000000000ff7886 */ /* 0x000fe20000800000 */
[----:B------:R-:W-:Y:S01]  /*4f70*/  @!P1 IMAD.MOV.U32 R0, RZ, RZ, 0x2000 ;  /* 0x00002000ff009424 */ /* 0x000fe200078e00ff */
[----:B------:R-:W-:Y:S01]  /*4f80*/  UMOV UR9, UR41 ;  /* 0x0000002900097c82 */ /* 0x000fe20008000000 */
[----:B------:R-:W-:Y:S01]  /*4f90*/  UMOV UR11, UR43 ;  /* 0x0000002b000b7c82 */ /* 0x000fe20008000000 */
[----:B------:R-:W-:Y:S02]  /*4fa0*/  UMOV UR12, UR36 ;  /* 0x00000024000c7c82 */ /* 0x000fe40008000000 */
[----:B------:R-:W-:Y:S06]  /*4fb0*/  IMAD.U32 R6, RZ, RZ, UR5 ;  /* 0x00000005ff067e24 */ /* 0x000fec000f8e00ff */
[----:B-1----:R-:W-:Y:S01]  /*4fc0*/  IMAD.U32 R7, RZ, RZ, UR4 ;  /* 0x00000004ff077e24 */ /* 0x002fe2000f8e00ff */
        /* <DEDUP_REMOVED lines=8> */
.L_x_214:
        /* <DEDUP_REMOVED lines=24> */
.L_x_216:
[----:B------:R-:W-:Y:S01]  /*51d0*/  @!P1 IADD3 R2, P0, PT, R12, 0x580, RZ ;  /* 0x000005800c029810 */ /* 0x000fe20007f1e0ff */
[----:B------:R-:W-:Y:S01]  /*51e0*/  VOTEU.ALL UP0, P1 ;  /* 0x0000000000ff7886 */ /* 0x000fe20000800000 */
[----:B------:R-:W-:Y:S01]  /*51f0*/  UMOV UR6, 0x0 ;  /* 0x0000000000067882 */ /* 0x000fe20000000000 */
[----:B------:R-:W-:Y:S01]  /*5200*/  UMOV UR7, 0x10000000 ;  /* 0x1000000000077882 */ /* 0x000fe20000000000 */
[----:B------:R-:W-:Y:S01]  /*5210*/  @!P1 R2UR UR5, R2 ;  /* 0x00000000020592ca */ /* 0x000fe200000e0000 */
[----:B------:R-:W-:Y:S01]  /*5220*/  @!P1 IMAD.X R0, RZ, RZ, R13, P0 ;  /* 0x000000ffff009224 */ /* 0x000fe200000e060d */
[----:B------:R-:W-:Y:S01]  /*5230*/  @!UP0 UIADD3 UR10, UPT, UPT, UR42, 0xc0, URZ ;  /* 0x000000c02a0a8890 */ /* 0x000fe2000fffe0ff */
[----:B------:R-:W-:Y:S01]  /*5240*/  VIADD R10, R10, 0x1 ;  /* 0x000000010a0a7836 */ /* 0x000fe20000000000 */
        /* <DEDUP_REMOVED lines=17> */
.L_x_218:
[----:B------:R-:W-:Y:S01]  /*5360*/  @!P1 IADD3 R2, P0, PT, R12, 0x580, RZ ;  /* 0x000005800c029810 */ /* 0x000fe20007f1e0ff */
[----:B------:R-:W-:Y:S01]  /*5370*/  VOTEU.ALL UP0, P1 ;  /* 0x0000000000ff7886 */ /* 0x000fe20000800000 */
[----:B------:R-:W-:Y:S01]  /*5380*/  UMOV UR6, 0x0 ;  /* 0x0000000000067882 */ /* 0x000fe20000000000 */
[----:B------:R-:W-:Y:S01]  /*5390*/  UMOV UR7, 0x10000000 ;  /* 0x1000000000077882 */ /* 0x000fe20000000000 */
[----:B------:R-:W-:Y:S01]  /*53a0*/  @!P1 R2UR UR5, R2 ;  /* 0x00000000020592ca */ /* 0x000fe200000e0000 */
[----:B------:R-:W-:Y:S01]  /*53b0*/  @!P1 IMAD.X R0, RZ, RZ, R13, P0 ;  /* 0x000000ffff009224 */ /* 0x000fe200000e060d */
[----:B------:R-:W-:Y:S01]  /*53c0*/  @!UP0 UIADD3 UR10, UPT, UPT, UR42, 0xe0, URZ ;  /* 0x000000e02a0a8890 */ /* 0x000fe2000fffe0ff */
[----:B------:R-:W-:Y:S01]  /*53d0*/  R2UR UR18, R65 ;  /* 0x00000000411272ca */ /* 0x000fe200000e0000 */
[----:B------:R-:W-:Y:S01]  /*53e0*/  @!UP0 UIADD3 UR8, UPT, UPT, UR21, 0x6400, URZ ;  /* 0x0000640015088890 */ /* 0x000fe2000fffe0ff */
[----:B------:R-:W-:Y:S01]  /*53f0*/  R2UR UR16, R66 ;  /* 0x00000000421072ca */ /* 0x000fe200000e0000 */
[----:B------:R-:W-:Y:S01]  /*5400*/  VOTEU.ALL UP0, P1 ;  /* 0x0000000000ff7886 */ /* 0x000fe20000800000 */
[----:B------:R-:W-:Y:S01]  /*5410*/  @!P1 R2UR UR4, R0 ;  /* 0x00000000000492ca */ /* 0x000fe200000e0000 */
[----:B------:R-:W-:Y:S01]  /*5420*/  UMOV UR9, UR17 ;  /* 0x0000001100097c82 */ /* 0x000fe20008000000 */
[----:B------:R-:W-:Y:S01]  /*5430*/  UMOV UR11, UR43 ;  /* 0x0000002b000b7c82 */ /* 0x000fe20008000000 */
[----:B------:R-:W-:Y:S01]  /*5440*/  UMOV UR12, UR36 ;  /* 0x00000024000c7c82 */ /* 0x000fe20008000000 */
[C---:B------:R-:W-:Y:S01]  /*5450*/  ISETP.NE.AND P0, PT, R10.reuse, 0x2, PT ;  /* 0x000000020a00780c */ /* 0x040fe20003f05270 */
[----:B------:R-:W-:Y:S01]  /*5460*/  UMOV UR36, UR46 ;  /* 0x0000002e00247c82 */ /* 0x000fe20008000000 */
[----:B------:R-:W-:Y:S01]  /*5470*/  IMAD.U32 R6, RZ, RZ, UR5 ;  /* 0x00000005ff067e24 */ /* 0x000fe2000f8e00ff */
[----:B------:R-:W-:Y:S01]  /*5480*/  UPLOP3.LUT UP3, UPT, UPT, UPT, UPT, 0x80, 0x8 ;  /* 0x000000000008789c */ /* 0x000fe20003f6f070 */
[----:B------:R-:W-:Y:S01]  /*5490*/  SEL R0, RZ, 0x1, P0 ;  /* 0x00000001ff007807 */ /* 0x000fe20000000000 */
[----:B------:R-:W-:Y:S01]  /*54a0*/  UIADD3 UR31, UPT, UPT, UR13, UR18, URZ ;  /* 0x000000120d1f7290 */ /* 0x000fe2000fffe0ff */
[----:B------:R-:W-:Y:S01]  /*54b0*/  SEL R10, R10, RZ, P0 ;  /* 0x000000ff0a0a7207 */ /* 0x000fe20000000000 */
[----:B------:R-:W-:Y:S01]  /*54c0*/  UIADD3 UR30, UPT, UPT, UR14, UR16, URZ ;  /* 0x000000100e1e7290 */ /* 0x000fe2000fffe0ff */
[----:B------:R-:W-:Y:S01]  /*54d0*/  LOP3.LUT R9, R9, R0, RZ, 0x3c, !PT ;  /* 0x0000000009097212 */ /* 0x000fe200078e3cff */
[----:B-1----:R-:W-:Y:S01]  /*54e0*/  IMAD.U32 R7, RZ, RZ, UR4 ;  /* 0x00000004ff077e24 */ /* 0x002fe2000f8e00ff */
[----:B------:R-:W-:Y:S04]  /*54f0*/  @!P1 R2UR UR4, R6 ;  /* 0x00000000060492ca */ /* 0x000fe800000e0000 */
[----:B------:R-:W-:Y:S11]  /*5500*/  @!P1 R2UR UR5, R7 ;  /* 0x00000000070592ca */ /* 0x000ff600000e0000 */
[----:B------:R-:W-:Y:S02]  /*5510*/  @!UPT UIADD3 URZ, UPT, UPT, URZ, URZ, URZ ;  /* 0x000000fffffff290 */ /* 0x000fe4000fffe0ff */
[----:B------:R1:W-:Y:S01]  /*5520*/  @!UP0 UTMALDG.3D [UR8], [UR4], desc[UR6] ;  /* 0x00000608040085b4 */ /* 0x0003e20008011000 */
[----:B------:R1:W-:Y:S01]  /*5530*/  @!P1 SYNCS.ARRIVE.TRANS64.RED.A0TR RZ, [UR21+0x58], R3 ;  /* 0x00005803ffff99a7 */ /* 0x0003e20008300415 */
[----:B------:R-:W-:Y:S01]  /*5540*/  SYNCS.ARRIVE.TRANS64.RED.A1T0 RZ, [UR29], RZ ;  /* 0x000000ffffff79a7 */ /* 0x000fe2000810041d */
[----:B------:R-:W-:Y:S05]  /*5550*/  BRA.U UP2, `(.L_x_89) ;  /* 0xffffffe902d87547 */ /* 0x000fea000b83ffff */
[----:B------:R-:W2:Y:S02]  /*5560*/  SYNCS.PHASECHK.TRANS64.TRYWAIT P0, [UR21+0x60], R5 ;  /* 0x00006005ff0075a7 */ /* 0x000ea40008001115 */
[----:B--2---:R-:W-:Y:S05]  /*5570*/  @!P0 BRA `(.L_x_90) ;  /* 0x0000006800f48947 */ /* 0x004fea0003800000 */
.L_x_220:
[----:B------:R-:W4:Y:S02]  /*5580*/  SYNCS.PHASECHK.TRANS64.TRYWAIT P0, [UR21+0x68], R5 ;  /* 0x00006805ff0075a7 */ /* 0x000f240008001115 */
[----:B----4-:R-:W-:Y:S05]  /*5590*/  @!P0 BRA `(.L_x_91) ;  /* 0x0000006c00048947 */ /* 0x010fea0003800000 */
.L_x_222:
[----:B------:R-:W4:Y:S01]  /*55a0*/  SYNCS.PHASECHK.TRANS64.TRYWAIT P0, [UR21+0x70], R5 ;  /* 0x00007005ff0075a7 */ /* 0x000f220008001115 */
[----:B--2---:R-:W-:Y:S01]  /*55b0*/  HFMA2 R0, -RZ, RZ, 0, 5.9604644775390625e-08 ;  /* 0x00000001ff007431 */ /* 0x004fe200000001ff */
[----:B----4-:R-:W-:Y:S06]  /*55c0*/  @!P0 BRA `(.L_x_92) ;  /* 0x0000006c00108947 */ /* 0x010fec0003800000 */
.L_x_224:
[----:B--2---:R-:W-:Y:S02]  /*55d0*/  MOV R2, UR21 ;  /* 0x0000001500027c02 */ /* 0x004fe40008000f00 */
[----:B-1----:R-:W-:-:S07]  /*55e0*/  SHF.L.U32 R3, R0, 0x1f, RZ ;  /* 0x0000001f00037819 */ /* 0x002fce00000006ff */
.L_x_93:
[----:B-1----:R1:W2:Y:S02]  /*55f0*/  SYNCS.PHASECHK.TRANS64.TRYWAIT P0, [R2+URZ+0x78], R3 ;  /* 0x00007803020075a7 */ /* 0x0022a400080011ff */
[----:B--2---:R-:W-:Y:S05]  /*5600*/  @!P0 NANOSLEEP.SYNCS 0x989680 ;  /* 0x009896800000895d */ /* 0x004fea0003900000 */
[----:B------:R-:W2:Y:S02]  /*5610*/  @!P0 SYNCS.PHASECHK.TRANS64 P0, [R2+URZ+0x78], R3 ;  /* 0x00007803020085a7 */ /* 0x000ea400080010ff */
[----:B--23--:R-:W-:Y:S05]  /*5620*/  @P0 EXIT ;  /* 0x000000000000094d */ /* 0x00cfea0003800000 */
[----:B------:R-:W-:Y:S05]  /*5630*/  BRA `(.L_x_93) ;  /* 0xfffffffc00ec7947 */ /* 0x000fea000383ffff */
.L_x_74:
[----:B------:R-:W-:-:S06]  /*5640*/  UISETP.GE.AND UP0, UPT, UR18, 0x4, UPT ;  /* 0x000000041200788c */ /* 0x000fcc000bf06270 */
[----:B------:R-:W-:-:S13]  /*5650*/  PLOP3.LUT P0, PT, PT, PT, UP0, 0x80, 0x8 ;  /* 0x000000000008781c */ /* 0x000fda0003f0f008 */
[----:B-1----:R-:W-:Y:S05]  /*5660*/  @!P0 EXIT ;  /* 0x000000000000894d */ /* 0x002fea0003800000 */
[----:B------:R-:W1:Y:S08]  /*5670*/  S2UR UR4, SR_CgaCtaId ;  /* 0x00000000000479c3 */ /* 0x000e700000008800 */
[----:B------:R-:W-:Y:S01]  /*5680*/  BAR.SYNC.DEFER_BLOCKING 0x6, 0xa0 ;  /* 0x0182800000007b1d */ /* 0x000fe20000010000 */
[C---:B------:R-:W-:Y:S01]  /*5690*/  IMAD.SHL.U32 R5, R75.reuse, 0x20, RZ ;  /* 0x000000204b057824 */ /* 0x040fe200078e00ff */
[C---:B------:R-:W-:Y:S01]  /*56a0*/  R2P PR, R75.reuse, 0x6 ;  /* 0x000000064b007804 */ /* 0x040fe20000000000 */
[C---:B------:R-:W-:Y:S01]  /*56b0*/  IMAD.SHL.U32 R2, R75.reuse, 0x4, RZ ;  /* 0x000000044b027824 */ /* 0x040fe200078e00ff */
[----:B------:R-:W-:Y:S01]  /*56c0*/  CS2R R70, SRZ ;  /* 0x0000000000467805 */ /* 0x000fe2000001ff00 */
[----:B------:R-:W-:Y:S01]  /*56d0*/  IMAD.U32 R23, R75, 0x10000, RZ ;  /* 0x000100004b177824 */ /* 0x000fe200078e00ff */
[----:B------:R-:W-:-:S02]  /*56e0*/  UMOV UR43, 0x400 ;  /* 0x00000400002b7882 */ /* 0x000fc40000000000 */
[----:B------:R-:W2:Y:S01]  /*56f0*/  LDC.64 R60, c[0x0][0x8b0] ;  /* 0x00022c00ff3c7b82 */ /* 0x000ea20000000a00 */
[----:B------:R-:W-:Y:S01]  /*5700*/  LOP3.LUT R3, R5, 0xe0, RZ, 0xc0, !PT ;  /* 0x000000e005037812 */ /* 0x000fe200078ec0ff */
[----:B------:R-:W-:Y:S01]  /*5710*/  IMAD.SHL.U32 R62, R75, 0x10, RZ ;  /* 0x000000104b3e7824 */ /* 0x000fe200078e00ff */
[----:B------:R-:W-:Y:S01]  /*5720*/  LOP3.LUT R5, R5, 0x100, RZ, 0xc0, !PT ;  /* 0x0000010005057812 */ /* 0x000fe200078ec0ff */
[----:B------:R-:W-:Y:S01]  /*5730*/  IMAD.MOV.U32 R74, RZ, RZ, 0x10 ;  /* 0x00000010ff4a7424 */ /* 0x000fe200078e00ff */
[----:B------:R-:W-:Y:S01]  /*5740*/  LOP3.LUT R2, R3, 0x1c, R2, 0xf8, !PT ;  /* 0x0000001c03027812 */ /* 0x000fe200078ef802 */
[----:B------:R-:W-:Y:S01]  /*5750*/  IMAD.MOV.U32 R73, RZ, RZ, 0x20 ;  /* 0x00000020ff497424 */ /* 0x000fe200078e00ff */
[----:B------:R-:W-:Y:S01]  /*5760*/  SHF.R.U32.HI R3, RZ, 0x2, R75 ;  /* 0x00000002ff037819 */ /* 0x000fe2000001164b */
[----:B------:R-:W3:Y:S01]  /*5770*/  LDC.64 R42, c[0x0][0x8a8] ;  /* 0x00022a00ff2a7b82 */ /* 0x000ee20000000a00 */
[----:B------:R-:W-:Y:S01]  /*5780*/  LOP3.LUT R23, R23, 0x600000, RZ, 0xc0, !PT ;  /* 0x0060000017177812 */ /* 0x000fe200078ec0ff */
[----:B------:R-:W-:Y:S01]  /*5790*/  IMAD.MOV.U32 R22, RZ, RZ, RZ ;  /* 0x000000ffff167224 */ /* 0x000fe200078e00ff */
[----:B------:R-:W-:Y:S01]  /*57a0*/  LOP3.LUT R62, R5, 0x600, R62, 0xf8, !PT ;  /* 0x00000600053e7812 */ /* 0x000fe200078ef83e */
[----:B------:R-:W-:Y:S01]  /*57b0*/  IMAD.MOV.U32 R72, RZ, RZ, RZ ;  /* 0x000000ffff487224 */ /* 0x000fe200078e00ff */
[----:B------:R-:W-:Y:S01]  /*57c0*/  LOP3.LUT R3, R2, 0x4, R3, 0x78, !PT ;  /* 0x0000000402037812 */ /* 0x000fe200078e7803 */
[----:B------:R-:W4:Y:S01]  /*57d0*/  LDCU UR62, c[0x0][0x370] ;  /* 0x00006e00ff3e77ac */ /* 0x000f220008000800 */
[----:B------:R-:W-:-:S02]  /*57e0*/  LOP3.LUT R75, R75, 0x60, RZ, 0xc0, !PT ;  /* 0x000000604b4b7812 */ /* 0x000fc400078ec0ff */
[----:B------:R-:W-:Y:S01]  /*57f0*/  LOP3.LUT R62, R62, R3, RZ, 0xfc, !PT ;  /* 0x000000033e3e7212 */ /* 0x000fe200078efcff */
[----:B-1----:R-:W-:Y:S01]  /*5800*/  ULEA UR43, UR4, UR43, 0x18 ;  /* 0x0000002b042b7291 */ /* 0x002fe2000f8ec0ff */
[----:B------:R-:W-:Y:S01]  /*5810*/  SEL R74, R74, 0xfffffff0, !P2 ;  /* 0xfffffff04a4a7807 */ /* 0x000fe20005000000 */
[----:B------:R-:W1:Y:S01]  /*5820*/  LDCU.64 UR4, c[0x0][0x890] ;  /* 0x00011200ff0477ac */ /* 0x000e620008000a00 */
[----:B------:R-:W-:Y:S01]  /*5830*/  SEL R73, R73, 0xffffffe0, !P1 ;  /* 0xffffffe049497807 */ /* 0x000fe20004800000 */
[----:B------:R-:W2:Y:S05]  /*5840*/  LDCU.64 UR54, c[0x0][0x348] ;  /* 0x00006900ff3677ac */ /* 0x000eaa0008000a00 */
[----:B------:R-:W4:Y:S01]  /*5850*/  LDS R0, [UR43+0x140] ;  /* 0x0001402bff007984 */ /* 0x000f220008000800 */
[----:B------:R-:W2:Y:S01]  /*5860*/  LDCU UR42, c[0x0][0xb0c] ;  /* 0x00016180ff2a77ac */ /* 0x000ea20008000800 */
[----:B------:R-:W2:Y:S01]  /*5870*/  LDCU UR39, c[0x0][0xb30] ;  /* 0x00016600ff2777ac */ /* 0x000ea20008000800 */
[----:B------:R-:W2:Y:S01]  /*5880*/  LDCU.64 UR60, c[0x0][0x888] ;  /* 0x00011100ff3c77ac */ /* 0x000ea20008000a00 */
[----:B-1----:R-:W-:Y:S01]  /*5890*/  IMAD.U32 R77, RZ, RZ, UR4 ;  /* 0x00000004ff4d7e24 */ /* 0x002fe2000f8e00ff */
[----:B------:R-:W-:Y:S01]  /*58a0*/  UIADD3 UR4, UPT, UPT, UR43, 0x400, URZ ;  /* 0x000004002b047890 */ /* 0x000fe2000fffe0ff */
[----:B------:R-:W-:Y:S01]  /*58b0*/  IMAD.U32 R76, RZ, RZ, UR5 ;  /* 0x00000005ff4c7e24 */ /* 0x000fe2000f8e00ff */
[----:B------:R-:W1:Y:S04]  /*58c0*/  LDCU.64 UR40, c[0x0][0xb28] ;  /* 0x00016500ff2877ac */ /* 0x000e680008000a00 */
[----:B------:R-:W-:Y:S01]  /*58d0*/  IMAD.U32 R68, RZ, RZ, UR4 ;  /* 0x00000004ff447e24 */ /* 0x000fe2000f8e00ff */
[----:B------:R-:W1:Y:S01]  /*58e0*/  LDCU.128 UR56, c[0x0][0xb10] ;  /* 0x00016200ff3877ac */ /* 0x000e620008000c00 */
[----:B------:R-:W1:Y:S01]  /*58f0*/  LDCU UR53, c[0x0][0x374] ;  /* 0x00006e80ff3577ac */ /* 0x000e620008000800 */
[----:B------:R-:W-:Y:S01]  /*5900*/  UMOV UR52, URZ ;  /* 0x000000ff00347c82 */ /* 0x000fe20008000000 */
[----:B------:R-:W-:Y:S01]  /*5910*/  UMOV UR47, URZ ;  /* 0x000000ff002f7c82 */ /* 0x000fe20008000000 */
[----:B-1234-:R-:W-:-:S07]  /*5920*/  IMAD.IADD R23, R0, 0x1, R23 ;  /* 0x0000000100177824 */ /* 0x01efce00078e0217 */
.L_x_169:
[C---:B------:R-:W-:Y:S02]  /*5930*/  LEA R3, R70.reuse, UR43, 0x3 ;  /* 0x0000002b46037c11 */ /* 0x040fe4000f8e18ff */
[----:B------:R-:W-:Y:S02]  /*5940*/  SHF.L.U32 R0, R71, 0x1f, RZ ;  /* 0x0000001f47007819 */ /* 0x000fe400000006ff */
[----:B-1----:R-:W-:Y:S02]  /*5950*/  LEA R5, R70, UR43, 0x4 ;  /* 0x0000002b46057c11 */ /* 0x002fe4000f8e20ff */
[----:B------:R-:W1:Y:S02]  /*5960*/  SYNCS.PHASECHK.TRANS64.TRYWAIT P0, [R3+URZ+0x90], R0 ;  /* 0x00009000030075a7 */ /* 0x000e6400080011ff */
[----:B-1----:R-:W-:Y:S05]  /*5970*/  @!P0 BRA `(.L_x_94) ;  /* 0x00000068003c8947 */ /* 0x002fea0003800000 */
.L_x_225:
[----:B------:R-:W2:Y:S01]  /*5980*/  LDS.128 R4, [R5+0x120] ;  /* 0x0001200005047984 */ /* 0x000ea20000000c00 */
[----:B------:R-:W-:Y:S01]  /*5990*/  UISETP.GE.AND UP0, UPT, UR45, 0x1, UPT ;  /* 0x000000012d00788c */ /* 0x000fe2000bf06270 */
[----:B------:R-:W-:Y:S01]  /*59a0*/  @!PT LDS RZ, [RZ] ;  /* 0x00000000fffff984 */ /* 0x000fe20000000800 */
[----:B------:R-:W-:Y:S01]  /*59b0*/  @!PT LDS RZ, [RZ] ;  /* 0x00000000fffff984 */ /* 0x000fe20000000800 */
[----:B------:R-:W-:Y:S01]  /*59c0*/  @!PT LDS RZ, [RZ] ;  /* 0x00000000fffff984 */ /* 0x000fe20000000800 */
[----:B------:R-:W-:Y:S01]  /*59d0*/  @!PT LDS RZ, [RZ] ;  /* 0x00000000fffff984 */ /* 0x000fe20000000800 */
[----:B------:R3:W-:Y:S06]  /*59e0*/  MEMBAR.ALL.CTA ;  /* 0x0000000000007992 */ /* 0x0007ec0000008000 */
[----:B---3--:R-:W3:Y:S01]  /*59f0*/  FENCE.VIEW.ASYNC.S ;  /* 0x00000000000073c6 */ /* 0x008ee20000000000 */
[----:B--2---:R-:W-:Y:S11]  /*5a00*/  LOP3.LUT P0, RZ, R6, 0x1, RZ, 0xc0, !PT ;  /* 0x0000000106ff7812 */ /* 0x004ff6000780c0ff */
[----:B------:R-:W-:Y:S02]  /*5a10*/  @!UPT UIADD3 URZ, UPT, UPT, URZ, URZ, URZ ;  /* 0x000000fffffff290 */ /* 0x000fe4000fffe0ff */
[----:B---3--:R-:W-:Y:S01]  /*5a20*/  VOTEU.ANY UP1, P0 ;  /* 0x0000000000ff7886 */ /* 0x008fe20000020100 */
[----:B------:R-:W-:Y:S01]  /*5a30*/  PLOP3.LUT P0, PT, PT, PT, UP1, 0x80, 0x8 ;  /* 0x000000000008781c */ /* 0x000fe20003f0f018 */
[----:B------:R-:W-:Y:S06]  /*5a40*/  UP2UR UR4, UPR, URZ, 0x2 ;  /* 0x00000002ff047883 */ /* 0x000fec0008000000 */
[----:B------:R-:W-:Y:S06]  /*5a50*/  IMAD.U32 R78, RZ, RZ, UR4 ;  /* 0x00000004ff4e7e24 */ /* 0x000fec000f8e00ff */
[----:B-1----:R-:W-:Y:S02]  /*5a60*/  @P0 SHF.R.U32.HI R0, RZ, 0x10, R5 ;  /* 0x00000010ff000819 */ /* 0x002fe40000011605 */
        /* <DEDUP_REMOVED lines=12> */
[----:B------:R-:W2:Y:S01]  /*5b30*/  LDCU UR12, c[0x0][0xb20] ;  /* 0x00016400ff0c77ac */ /* 0x000ea20008000800 */
[----:B------:R-:W-:Y:S02]  /*5b40*/  UIMAD.WIDE.U32 UR4, UR53, UR59, URZ ;  /* 0x0000003b350472a5 */ /* 0x000fe4000f8e00ff */
[----:B------:R-:W-:Y:S02]  /*5b50*/  UIMAD.WIDE.U32 UR6, UR62, UR56, URZ ;  /* 0x000000383e0672a5 */ /* 0x000fe4000f8e00ff */
[----:B------:R-:W-:Y:S02]  /*5b60*/  UISETP.NE.AND UP0, UPT, UR58, 0x1, UPT ;  /* 0x000000013a00788c */ /* 0x000fe4000bf05270 */
[----:B------:R-:W-:Y:S02]  /*5b70*/  UIMAD.WIDE.U32 UR8, UR37, UR59, URZ ;  /* 0x0000003b250872a5 */ /* 0x000fe4000f8e00ff */
[----:B------:R-:W-:Y:S02]  /*5b80*/  UIMAD.WIDE.U32 UR10, UR38, UR56, URZ ;  /* 0x00000038260a72a5 */ /* 0x000fe4000f8e00ff */
[----:B------:R-:W-:Y:S02]  /*5b90*/  UISETP.NE.AND UP1, UPT, UR42, 0x1, UPT ;  /* 0x000000012a00788c */ /* 0x000fe4000bf25270 */
[----:B------:R-:W-:Y:S01]  /*5ba0*/  UISETP.NE.AND UP2, UPT, UR45, 0x1, UPT ;  /* 0x000000012d00788c */ /* 0x000fe2000bf45270 */
[----:B------:R-:W-:Y:S02]  /*5bb0*/  UMOV UR4, UR5 ;  /* 0x0000000500047c82 */ /* 0x000fe40008000000 */
[----:B--2---:R-:W-:Y:S03]  /*5bc0*/  USHF.R.U32.HI UR5, URZ, UR12, UR4 ;  /* 0x0000000cff057299 */ /* 0x004fe60008011604 */
[----:B------:R-:W-:Y:S02]  /*5bd0*/  UMOV UR4, UR7 ;  /* 0x0000000700047c82 */ /* 0x000fe40008000000 */
[----:B------:R-:W-:Y:S02]  /*5be0*/  USHF.R.U32.HI UR7, URZ, UR57, UR4 ;  /* 0x00000039ff077299 */ /* 0x000fe40008011604 */
[----:B------:R-:W-:Y:S02]  /*5bf0*/  USEL UR4, UR53, UR5, !UP0 ;  /* 0x0000000535047287 */ /* 0x000fe4000c000000 */
[----:B------:R-:W-:Y:S01]  /*5c00*/  USEL UR7, UR62, UR7, !UP1 ;  /* 0x000000073e077287 */ /* 0x000fe2000c800000 */
[----:B------:R-:W-:Y:S01]  /*5c10*/  UMOV UR5, UR9 ;  /* 0x0000000900057c82 */ /* 0x000fe20008000000 */
[----:B------:R-:W-:Y:S02]  /*5c20*/  UIMAD.WIDE.U32 UR8, UR4, UR40, URZ ;  /* 0x00000028040872a5 */ /* 0x000fe4000f8e00ff */
[----:B------:R-:W-:Y:S03]  /*5c30*/  USHF.R.U32.HI UR6, URZ, UR12, UR5 ;  /* 0x0000000cff067299 */ /* 0x000fe60008011605 */
[----:B------:R-:W-:Y:S01]  /*5c40*/  UMOV UR5, UR11 ;  /* 0x0000000b00057c82 */ /* 0x000fe20008000000 */
[----:B------:R-:W-:Y:S02]  /*5c50*/  UIMAD.WIDE.U32 UR10, UR7, UR40, URZ ;  /* 0x00000028070a72a5 */ /* 0x000fe4000f8e00ff */
[----:B------:R-:W-:Y:S02]  /*5c60*/  USHF.R.U32.HI UR12, URZ, UR57, UR5 ;  /* 0x00000039ff0c7299 */ /* 0x000fe40008011605 */
[----:B------:R-:W-:Y:S01]  /*5c70*/  USEL UR6, UR37, UR6, !UP0 ;  /* 0x0000000625067287 */ /* 0x000fe2000c000000 */
[----:B------:R-:W-:Y:S02]  /*5c80*/  UMOV UR5, UR9 ;  /* 0x0000000900057c82 */ /* 0x000fe40008000000 */
[----:B------:R-:W-:Y:S01]  /*5c90*/  UMOV UR10, UR11 ;  /* 0x0000000b000a7c82 */ /* 0x000fe20008000000 */
[----:B------:R-:W-:Y:S02]  /*5ca0*/  @UP2 USHF.R.U32.HI UR4, URZ, UR41, UR5 ;  /* 0x00000029ff042299 */ /* 0x000fe40008011605 */
[----:B------:R-:W-:Y:S02]  /*5cb0*/  @UP2 USHF.R.U32.HI UR7, URZ, UR41, UR10 ;  /* 0x00000029ff072299 */ /* 0x000fe4000801160a */
[----:B------:R-:W-:Y:S02]  /*5cc0*/  UIMAD UR4, UR45, UR4, URZ ;  /* 0x000000042d0472a4 */ /* 0x000fe4000f8e02ff */
[----:B------:R-:W-:Y:S02]  /*5cd0*/  UIMAD.WIDE.U32 UR10, UR6, UR40, URZ ;  /* 0x00000028060a72a5 */ /* 0x000fe4000f8e00ff */
[----:B------:R-:W-:Y:S02]  /*5ce0*/  USEL UR5, UR38, UR12, !UP1 ;  /* 0x0000000c26057287 */ /* 0x000fe4000c800000 */
[----:B------:R-:W-:Y:S02]  /*5cf0*/  UIMAD UR8, UR45, UR7, URZ ;  /* 0x000000072d0872a4 */ /* 0x000fe4000f8e02ff */
[----:B------:R-:W-:Y:S03]  /*5d00*/  UISETP.GE.AND UP0, UPT, UR6, UR4, UPT ;  /* 0x000000040600728c */ /* 0x000fe6000bf06270 */
[----:B------:R-:W-:Y:S01]  /*5d10*/  UMOV UR4, UR11 ;  /* 0x0000000b00047c82 */ /* 0x000fe20008000000 */
[----:B------:R-:W-:Y:S02]  /*5d20*/  UISETP.GE.OR UP0, UPT, UR5, UR8, UP0 ;  /* 0x000000080500728c */ /* 0x000fe40008706670 */
[----:B------:R-:W-:Y:S02]  /*5d30*/  USHF.R.U32.HI UR4, URZ, UR41, UR4 ;  /* 0x00000029ff047299 */ /* 0x000fe40008011604 */
[----:B------:R-:W-:Y:S02]  /*5d40*/  UIMAD.WIDE.U32 UR8, UR5, UR40, URZ ;  /* 0x00000028050872a5 */ /* 0x000fe4000f8e00ff */
[----:B------:R-:W-:Y:S02]  /*5d50*/  USEL UR11, UR6, UR4, !UP2 ;  /* 0x00000004060b7287 */ /* 0x000fe4000d000000 */
[----:B------:R-:W-:Y:S02]  /*5d60*/  UIADD3 UR8, UPT, UPT, -UR5, URZ, URZ ;  /* 0x000000ff05087290 */ /* 0x000fe4000fffe1ff */
[----:B------:R-:W-:Y:S01]  /*5d70*/  UIADD3 UR10, UPT, UPT, -UR11, URZ, URZ ;  /* 0x000000ff0b0a7290 */ /* 0x000fe2000fffe1ff */
[----:B------:R-:W-:Y:S01]  /*5d80*/  @!UP0 UMOV UR4, UR9 ;  /* 0x0000000900048c82 */ /* 0x000fe20008000000 */
[----:B------:R-:W-:Y:S02]  /*5d90*/  UIADD3 UR9, UPT, UPT, -UR6, URZ, URZ ;  /* 0x000000ff06097290 */ /* 0x000fe4000fffe1ff */
[----:B------:R-:W-:Y:S02]  /*5da0*/  @!UP0 USHF.R.U32.HI UR4, URZ, UR41, UR4 ;  /* 0x00000029ff048299 */ /* 0x000fe40008011604 */
[----:B------:R-:W-:Y:S02]  /*5db0*/  UIMAD UR10, UR45, UR10, UR6 ;  /* 0x0000000a2d0a72a4 */ /* 0x000fe4000f8e0206 */
[----:B------:R-:W-:Y:S04]  /*5dc0*/  @!UP0 USEL UR4, UR5, UR4, !UP2 ;  /* 0x0000000405048287 */ /* 0x000fe8000d000000 */
[----:B------:R-:W-:Y:S02]  /*5dd0*/  @!UP0 UIMAD UR10, UR7, UR10, UR4 ;  /* 0x0000000a070a82a4 */ /* 0x000fe4000f8e0204 */
[----:B------:R-:W-:Y:S02]  /*5de0*/  @!UP0 UIADD3 UR11, UPT, UPT, UR11, -UR4, URZ ;  /* 0x800000040b0b8290 */ /* 0x000fe4000fffe0ff */
[----:B------:R-:W-:Y:S02]  /*5df0*/  UIMAD UR7, UR42, UR8, UR38 ;  /* 0x000000082a0772a4 */ /* 0x000fe4000f8e0226 */
[----:B------:R-:W-:Y:S02]  /*5e00*/  @!UP0 UIMAD UR6, UR11, UR45, UR5 ;  /* 0x0000002d0b0682a4 */ /* 0x000fe4000f8e0205 */
[----:B------:R-:W-:Y:S01]  /*5e10*/  UIMAD UR4, UR58, UR9, UR37 ;  /* 0x000000093a0472a4 */ /* 0x000fe2000f8e0225 */
[----:B------:R-:W-:Y:S02]  /*5e20*/  @!UP0 UMOV UR5, UR10 ;  /* 0x0000000a00058c82 */ /* 0x000fe40008000000 */
[----:B------:R-:W-:Y:S02]  /*5e30*/  UIMAD UR38, UR5, UR42, UR7 ;  /* 0x0000002a052672a4 */ /* 0x000fe4000f8e0207 */
[----:B------:R-:W-:Y:S11]  /*5e40*/  UIMAD UR37, UR6, UR58, UR4 ;  /* 0x0000003a062572a4 */ /* 0x000ff6000f8e0204 */
[----:B------:R-:W-:Y:S01]  /*5e50*/  @!UPT UIADD3 URZ, UPT, UPT, URZ, URZ, URZ ;  /* 0x000000fffffff290 */ /* 0x000fe2000fffe0ff */
.L_x_95:
[----:B------:R-:W-:Y:S01]  /*5e60*/  UISETP.NE.AND UP0, UPT, UR39, 0x1, UPT ;  /* 0x000000012700788c */ /* 0x000fe2000bf05270 */
[----:B------:R-:W-:Y:S01]  /*5e70*/  LOP3.LUT P0, RZ, R68, 0x3f0, RZ, 0xc0, !PT ;  /* 0x000003f044ff7812 */ /* 0x000fe2000780c0ff */
[----:B------:R-:W-:Y:S01]  /*5e80*/  USHF.L.U32 UR50, UR30, 0x6, URZ ;  /* 0x000000061e327899 */ /* 0x000fe200080006ff */
[----:B------:R-:W-:Y:S01]  /*5e90*/  BSSY.RECONVERGENT B6, `(.L_x_96) ;  /* 0x0000034000067945 */ /* 0x000fe20003800200 */
[----:B------:R-:W-:Y:S01]  /*5ea0*/  USHF.L.U32 UR49, UR31, 0x8, URZ ;  /* 0x000000081f317899 */ /* 0x000fe200080006ff */
[----:B------:R-:W-:Y:S06]  /*5eb0*/  IADD3 R70, PT, PT, R70, 0x1, RZ ;  /* 0x0000000146467810 */ /* 0x000fec0007ffe0ff */
[----:B------:R-:W2:Y:S01]  /*5ec0*/  @!UP0 LDCU.128 UR12, c[0x0][0xb10] ;  /* 0x00016200ff0c87ac */ /* 0x000ea20008000c00 */
[----:B------:R-:W3:Y:S01]  /*5ed0*/  @!UP0 LDCU UR5, c[0x0][0xb0c] ;  /* 0x00016180ff0587ac */ /* 0x000ee20008000800 */
[----:B------:R-:W4:Y:S01]  /*5ee0*/  @!UP0 LDCU UR10, c[0x0][0xb20] ;  /* 0x00016400ff0a87ac */ /* 0x000f220008000800 */
[----:B--2---:R-:W-:Y:S02]  /*5ef0*/  UIMAD.WIDE.U32 UR8, UR38, UR12, URZ ;  /* 0x0000000c260872a5 */ /* 0x004fe4000f8e00ff */
[----:B------:R-:W-:Y:S02]  /*5f00*/  UIMAD.WIDE.U32 UR6, UR37, UR15, URZ ;  /* 0x0000000f250672a5 */ /* 0x000fe4000f8e00ff */
[----:B------:R-:W-:Y:S03]  /*5f10*/  @!UP0 UISETP.NE.AND UP1, UPT, UR14, 0x1, UPT ;  /* 0x000000010e00888c */ /* 0x000fe6000bf25270 */
[----:B------:R-:W-:Y:S01]  /*5f20*/  @!UP0 UMOV UR4, UR9 ;  /* 0x0000000900048c82 */ /* 0x000fe20008000000 */
[----:B---3--:R-:W-:Y:S02]  /*5f30*/  @!UP0 UISETP.NE.AND UP2, UPT, UR5, 0x1, UPT ;  /* 0x000000010500888c */ /* 0x008fe4000bf45270 */
[----:B------:R-:W-:Y:S01]  /*5f40*/  @!UP0 USHF.R.U32.HI UR4, URZ, UR13, UR4 ;  /* 0x0000000dff048299 */ /* 0x000fe20008011604 */
[----:B------:R-:W-:Y:S02]  /*5f50*/  @!UP0 UMOV UR6, UR7 ;  /* 0x0000000700068c82 */ /* 0x000fe40008000000 */
[----:B----4-:R-:W-:Y:S02]  /*5f60*/  @!UP0 USHF.R.U32.HI UR6, URZ, UR10, UR6 ;  /* 0x0000000aff068299 */ /* 0x010fe40008011606 */
[----:B------:R-:W-:Y:S02]  /*5f70*/  @!UP0 USEL UR7, UR38, UR4, !UP2 ;  /* 0x0000000426078287 */ /* 0x000fe4000d000000 */
[----:B------:R-:W-:Y:S04]  /*5f80*/  @!UP0 USEL UR6, UR37, UR6, !UP1 ;  /* 0x0000000625068287 */ /* 0x000fe8000c800000 */
[----:B------:R-:W-:Y:S02]  /*5f90*/  @!UP0 UIADD3 UR4, UPT, UPT, -UR7, UR6, URZ ;  /* 0x0000000607048290 */ /* 0x000fe4000fffe1ff */
[----:B------:R-:W-:Y:S02]  /*5fa0*/  @!UP0 UIADD3 UR6, UPT, UPT, UR7, -UR6, URZ ;  /* 0x8000000607068290 */ /* 0x000fe4000fffe0ff */
[----:B------:R-:W-:Y:S02]  /*5fb0*/  @!UP0 UIMAD UR38, UR4, UR5, UR38 ;  /* 0x00000005042682a4 */ /* 0x000fe4000f8e0226 */
[----:B------:R-:W-:Y:S01]  /*5fc0*/  @!UP0 UIMAD UR37, UR6, UR14, UR37 ;  /* 0x0000000e062582a4 */ /* 0x000fe2000f8e0225 */
[----:B------:R-:W-:Y:S11]  /*5fd0*/  @!P0 BRA `(.L_x_97) ;  /* 0x00000000007c8947 */ /* 0x000ff60003800000 */
[----:B------:R-:W2:Y:S01]  /*5fe0*/  LDCU.64 UR8, c[0x4][0x80] ;  /* 0x01001000ff0877ac */ /* 0x000ea20008000a00 */
[----:B------:R-:W-:Y:S01]  /*5ff0*/  MOV R2, 0x0 ;  /* 0x0000000000027802 */ /* 0x000fe20000000f00 */
[----:B------:R-:W-:Y:S02]  /*6000*/  HFMA2 R12, -RZ, RZ, 0, 5.9604644775390625e-08 ;  /* 0x00000001ff0c7431 */ /* 0x000fe400000001ff */
[----:B------:R-:W-:Y:S01]  /*6010*/  IMAD.MOV.U32 R8, RZ, RZ, 0x70 ;  /* 0x00000070ff087424 */ /* 0x000fe200078e00ff */
[----:B------:R3:W4:Y:S01]  /*6020*/  LDC.64 R14, c[0x4][R2] ;  /* 0x01000000020e7b82 */ /* 0x0007220000000a00 */
[----:B------:R-:W1:Y:S01]  /*6030*/  LDCU.64 UR6, c[0x4][0x88] ;  /* 0x01001100ff0677ac */ /* 0x000e620008000a00 */
[----:B------:R-:W-:Y:S01]  /*6040*/  IMAD.MOV.U32 R13, RZ, RZ, RZ ;  /* 0x000000ffff0d7224 */ /* 0x000fe200078e00ff */
[----:B------:R-:W1:Y:S01]  /*6050*/  LDCU.64 UR4, c[0x4][0x8] ;  /* 0x01000100ff0477ac */ /* 0x000e620008000a00 */
[----:B--2---:R-:W-:Y:S01]  /*6060*/  MOV R5, UR9 ;  /* 0x0000000900057c02 */ /* 0x004fe20008000f00 */
[----:B------:R-:W-:Y:S01]  /*6070*/  IMAD.U32 R4, RZ, RZ, UR8 ;  /* 0x00000008ff047e24 */ /* 0x000fe2000f8e00ff */
[----:B-1----:R-:W-:Y:S01]  /*6080*/  MOV R7, UR7 ;  /* 0x0000000700077c02 */ /* 0x002fe20008000f00 */
[----:B------:R-:W-:Y:S01]  /*6090*/  IMAD.U32 R6, RZ, RZ, UR6 ;  /* 0x00000006ff067e24 */ /* 0x000fe2000f8e00ff */
[----:B------:R-:W-:Y:S01]  /*60a0*/  MOV R11, UR5 ;  /* 0x00000005000b7c02 */ /* 0x000fe20008000f00 */
[----:B------:R-:W-:Y:S02]  /*60b0*/  IMAD.U32 R10, RZ, RZ, UR4 ;  /* 0x00000004ff0a7e24 */ /* 0x000fe4000f8e00ff */
[----:B------:R-:W-:Y:S07]  /*60c0*/  LEPC R20, `(.L_x_98) ;  /* 0x000000001014794e */ /* 0x000fee0000000000 */
[----:B---345:R-:W-:Y:S05]  /*60d0*/  CALL.ABS.NOINC R14 ;  /* 0x000000000e007343 */ /* 0x038fea0003c00000 */
.L_x_98:
[----:B------:R-:W1:Y:S01]  /*60e0*/  LDCU.64 UR8, c[0x4][0x80] ;  /* 0x01001000ff0877ac */ /* 0x000e620008000a00 */
[----:B------:R-:W2:Y:S01]  /*60f0*/  LDC.64 R2, c[0x4][R2] ;  /* 0x0100000002027b82 */ /* 0x000ea20000000a00 */
[----:B------:R-:W-:Y:S02]  /*6100*/  HFMA2 R12, -RZ, RZ, 0, 5.9604644775390625e-08 ;  /* 0x00000001ff0c7431 */ /* 0x000fe400000001ff */
[----:B------:R-:W-:Y:S02]  /*6110*/  IMAD.MOV.U32 R8, RZ, RZ, 0x70 ;  /* 0x00000070ff087424 */ /* 0x000fe400078e00ff */
[----:B------:R-:W-:Y:S01]  /*6120*/  IMAD.MOV.U32 R13, RZ, RZ, RZ ;  /* 0x000000ffff0d7224 */ /* 0x000fe200078e00ff */
[----:B------:R-:W3:Y:S01]  /*6130*/  LDCU.64 UR6, c[0x4][0x88] ;  /* 0x01001100ff0677ac */ /* 0x000ee20008000a00 */
[----:B------:R-:W4:Y:S01]  /*6140*/  LDCU.64 UR4, c[0x4][0x8] ;  /* 0x01000100ff0477ac */ /* 0x000f220008000a00 */
[----:B-1----:R-:W-:Y:S02]  /*6150*/  MOV R4, UR8 ;  /* 0x0000000800047c02 */ /* 0x002fe40008000f00 */
[----:B------:R-:W-:Y:S02]  /*6160*/  MOV R5, UR9 ;  /* 0x0000000900057c02 */ /* 0x000fe40008000f00 */
[----:B---3--:R-:W-:Y:S01]  /*6170*/  MOV R7, UR7 ;  /* 0x0000000700077c02 */ /* 0x008fe20008000f00 */
[----:B------:R-:W-:Y:S01]  /*6180*/  IMAD.U32 R6, RZ, RZ, UR6 ;  /* 0x00000006ff067e24 */ /* 0x000fe2000f8e00ff */
[----:B----4-:R-:W-:Y:S01]  /*6190*/  MOV R11, UR5 ;  /* 0x00000005000b7c02 */ /* 0x010fe20008000f00 */
[----:B------:R-:W-:Y:S02]  /*61a0*/  IMAD.U32 R10, RZ, RZ, UR4 ;  /* 0x00000004ff0a7e24 */ /* 0x000fe4000f8e00ff */
[----:B------:R-:W-:Y:S07]  /*61b0*/  LEPC R20, `(.L_x_97) ;  /* 0x000000001014794e */ /* 0x000fee0000000000 */
[----:B--2---:R-:W-:Y:S05]  /*61c0*/  CALL.ABS.NOINC R2 ;  /* 0x0000000002007343 */ /* 0x004fea0003c00000 */
.L_x_97:
[----:B------:R-:W-:Y:S05]  /*61d0*/  BSYNC.RECONVERGENT B6 ;  /* 0x0000000000067941 */ /* 0x000fea0003800200 */
.L_x_96:
[----:B------:R-:W-:Y:S02]  /*61e0*/  R2UR UR6, R67 ;  /* 0x00000000430672ca */ /* 0x000fe400000e0000 */
[----:B------:R-:W-:Y:S02]  /*61f0*/  R2UR UR5, R77 ;  /* 0x000000004d0572ca */ /* 0x000fe400000e0000 */
[----:B------:R-:W-:Y:S02]  /*6200*/  R2UR UR4, R76 ;  /* 0x000000004c0472ca */ /* 0x000fe400000e0000 */
[----:B------:R-:W-:Y:S02]  /*6210*/  ISETP.NE.U32.AND P4, PT, R60, RZ, PT ;  /* 0x000000ff3c00720c */ /* 0x000fe40003f85070 */
[----:B------:R-:W-:Y:S02]  /*6220*/  ISETP.NE.U32.AND P2, PT, RZ, UR60, PT ;  /* 0x0000003cff007c0c */ /* 0x000fe4000bf45070 */
[----:B------:R-:W-:Y:S02]  /*6230*/  ISETP.NE.AND.EX P4, PT, R61, RZ, PT, P4 ;  /* 0x000000ff3d00720c */ /* 0x000fe40003f85340 */
[----:B------:R-:W-:Y:S01]  /*6240*/  ISETP.NE.AND.EX P2, PT, RZ, UR61, PT, P2 ;  /* 0x0000003dff007c0c */ /* 0x000fe2000bf45320 */
[----:B------:R-:W-:Y:S02]  /*6250*/  UISETP.NE.AND UP2, UPT, UR6, URZ, UPT ;  /* 0x000000ff0600728c */ /* 0x000fe4000bf45270 */
[----:B------:R-:W-:Y:S04]  /*6260*/  UISETP.NE.U32.AND UP0, UPT, UR5, URZ, UPT ;  /* 0x000000ff0500728c */ /* 0x000fe8000bf05070 */
[----:B------:R-:W-:Y:S01]  /*6270*/  UISETP.NE.AND.EX UP1, UPT, UR4, URZ, UPT, UP0 ;  /* 0x000000ff0400728c */ /* 0x000fe2000bf25300 */
[----:B------:R-:W-:Y:S01]  /*6280*/  PLOP3.LUT P1, PT, PT, PT, UP2, 0x80, 0x8 ;  /* 0x000000000008781c */ /* 0x000fe20003f2f028 */
[----:B------:R-:W-:Y:S03]  /*6290*/  UPLOP3.LUT UP0, UPT, UPT, UPT, UPT, 0x40, 0x4 ;  /* 0x000000000004789c */ /* 0x000fe60003f0e870 */
[----:B------:R-:W-:Y:S06]  /*62a0*/  @UP2 UPLOP3.LUT UP0, UPT, UPT, UPT, UP1, 0x80, 0x8 ;  /* 0x000000000008289c */ /* 0x000fec0003f0f010 */
[----:B------:R-:W-:Y:S01]  /*62b0*/  PLOP3.LUT P0, PT, PT, PT, UP0, 0x80, 0x8 ;  /* 0x000000000008781c */ /* 0x000fe20003f0f008 */
[----:B------:R-:W-:Y:S01]  /*62c0*/  @!UPT UIADD3 URZ, UPT, UPT, URZ, URZ, URZ ;  /* 0x000000fffffff290 */ /* 0x000fe2000fffe0ff */
[----:B------:R-:W-:Y:S11]  /*62d0*/  BRA.U !UP1, `(.L_x_99) ;  /* 0x0000000109407547 */ /* 0x000ff6000b800000 */
[----:B------:R-:W-:Y:S01]  /*62e0*/  UISETP.NE.U32.AND UP0, UPT, UR60, URZ, UPT ;  /* 0x000000ff3c00728c */ /* 0x000fe2000bf05070 */
[----:B------:R-:W-:Y:S01]  /*62f0*/  R2UR UR6, R77 ;  /* 0x000000004d0672ca */ /* 0x000fe200000e0000 */
[----:B------:R-:W2:Y:S01]  /*6300*/  LDCU.64 UR8, c[0x0][0x358] ;  /* 0x00006b00ff0877ac */ /* 0x000ea20008000a00 */
[----:B------:R-:W-:Y:S02]  /*6310*/  HFMA2 R63, -RZ, RZ, 0, 5.9604644775390625e-08 ;  /* 0x00000001ff3f7431 */ /* 0x000fe400000001ff */
[----:B-1----:R-:W-:Y:S01]  /*6320*/  IMAD.MOV.U32 R0, RZ, RZ, 0x1 ;  /* 0x00000001ff007424 */ /* 0x002fe200078e00ff */
[----:B------:R-:W-:Y:S06]  /*6330*/  UISETP.NE.AND.EX UP0, UPT, UR61, URZ, UPT, UP0 ;  /* 0x000000ff3d00728c */ /* 0x000fec000bf05300 */
[----:B------:R-:W-:Y:S05]  /*6340*/  PLOP3.LUT P3, PT, PT, PT, UP0, 0x80, 0x8 ;  /* 0x000000000008781c */ /* 0x000fea0003f6f008 */
[----:B------:R-:W1:Y:S01]  /*6350*/  @UP0 LDCU.64 UR4, c[0x0][0x888] ;  /* 0x00011100ff0407ac */ /* 0x000e620008000a00 */
[----:B------:R-:W-:Y:S07]  /*6360*/  @UP0 UIMAD UR6, UR36, UR6, URZ ;  /* 0x00000006240602a4 */ /* 0x000fee000f8e02ff */
[----:B------:R-:W-:Y:S01]  /*6370*/  @!P3 PRMT R63, R0, 0x7610, R63 ;  /* 0x00007610003fb816 */ /* 0x000fe2000000003f */
[----:B-1----:R-:W-:Y:S06]  /*6380*/  @UP0 UIMAD.WIDE UR4, UR6, 0x4, UR4 ;  /* 0x00000004060408a5 */ /* 0x002fec000f8e0204 */
[----:B------:R-:W-:Y:S02]  /*6390*/  IMAD.U32 R2, RZ, RZ, UR4 ;  /* 0x00000004ff027e24 */ /* 0x000fe4000f8e00ff */
[----:B------:R-:W-:Y:S03]  /*63a0*/  IMAD.U32 R3, RZ, RZ, UR5 ;  /* 0x00000005ff037e24 */ /* 0x000fe6000f8e00ff */
[----:B------:R-:W1:Y:S02]  /*63b0*/  @!UP0 LDCU UR4, c[0x0][0x880] ;  /* 0x00011000ff0487ac */ /* 0x000e640008000800 */
[----:B--2--5:R2:W5:Y:S02]  /*63c0*/  @P3 LDG.E R27, desc[UR8][R2.64] ;  /* 0x00000008021b3981 */ /* 0x024564000c1e1900 */
[----:B-12---:R-:W-:Y:S02]  /*63d0*/  @!P3 MOV R27, UR4 ;  /* 0x00000004001bbc02 */ /* 0x006fe40008000f00 */
.L_x_99:
[----:B------:R-:W-:Y:S05]  /*63e0*/  @!P4 BRA `(.L_x_100) ;  /* 0x000000000024c947 */ /* 0x000fea0003800000 */
[----:B------:R-:W-:Y:S01]  /*63f0*/  ISETP.NE.U32.AND P3, PT, R42, RZ, PT ;  /* 0x000000ff2a00720c */ /* 0x000fe20003f65070 */
[----:B------:R-:W2:Y:S03]  /*6400*/  LDCU.64 UR4, c[0x0][0x358] ;  /* 0x00006b00ff0477ac */ /* 0x000ea60008000a00 */
[----:B------:R-:W-:Y:S11]  /*6410*/  ISETP.NE.AND.EX P3, PT, R43, RZ, PT, P3 ;  /* 0x000000ff2b00720c */ /* 0x000ff60003f65330 */
[----:B------:R-:W-:Y:S02]  /*6420*/  @!UPT UIADD3 URZ, UPT, UPT, URZ, URZ, URZ ;  /* 0x000000fffffff290 */ /* 0x000fe4000fffe0ff */
[----:B------:R-:W3:Y:S01]  /*6430*/  @P3 LDC.64 R2, c[0x0][0x8a8] ;  /* 0x00022a00ff023b82 */ /* 0x000ee20000000a00 */
[----:B-1----:R-:W-:Y:S04]  /*6440*/  @P3 IMAD R0, R60, UR36, RZ ;  /* 0x000000243c003c24 */ /* 0x002fe8000f8e02ff */
[----:B---3--:R-:W-:Y:S05]  /*6450*/  @P3 IMAD.WIDE R2, R0, 0x4, R2 ;  /* 0x0000000400023825 */ /* 0x008fea00078e0202 */
[----:B--2--5:R2:W5:Y:S02]  /*6460*/  @P3 LDG.E R24, desc[UR4][R2.64] ;  /* 0x0000000402183981 */ /* 0x024564000c1e1900 */
[----:B--2---:R-:W3:Y:S02]  /*6470*/  @!P3 LDC R24, c[0x0][0x8a0] ;  /* 0x00022800ff18bb82 */ /* 0x004ee40000000800 */
.L_x_100:
[----:B-----5:R-:W-:Y:S01]  /*6480*/  FSETP.NEU.AND P3, PT, R27, RZ, PT ;  /* 0x000000ff1b00720b */ /* 0x020fe20003f6d000 */
[----:B------:R-:W-:Y:S01]  /*6490*/  IMAD.SHL.U32 R86, R62, 0x4, RZ ;  /* 0x000000043e567824 */ /* 0x000fe200078e00ff */
[----:B------:R-:W-:Y:S01]  /*64a0*/  SEL R5, RZ, 0xffffffff, P2 ;  /* 0xffffffffff057807 */ /* 0x000fe20001000000 */
[----:B------:R-:W-:Y:S01]  /*64b0*/  BSSY B1, `(.L_x_101) ;  /* 0x0000043000017945 */ /* 0x000fe20003800000 */
[----:B------:R-:W-:Y:S01]  /*64c0*/  @P1 LOP3.LUT P2, RZ, R63, 0xff, RZ, 0xc0, !PT ;  /* 0x000000ff3fff1812 */ /* 0x000fe2000784c0ff */
[----:B------:R-:W-:Y:S01]  /*64d0*/  VIADD R81, R86, UR43 ;  /* 0x0000002b56517c36 */ /* 0x000fe20008000000 */
[----:B------:R-:W-:Y:S01]  /*64e0*/  @P1 SEL R2, RZ, 0xffffffff, P3 ;  /* 0xffffffffff021807 */ /* 0x000fe20001800000 */
[----:B------:R-:W-:Y:S01]  /*64f0*/  IMAD.MOV.U32 R87, RZ, RZ, 0x1 ;  /* 0x00000001ff577424 */ /* 0x000fe200078e00ff */
[----:B------:R-:W-:Y:S01]  /*6500*/  LEA R82, R22, UR43, 0x3 ;  /* 0x0000002b16527c11 */ /* 0x000fe2000f8e18ff */
[----:B------:R-:W-:Y:S01]  /*6510*/  IMAD.MOV.U32 R85, RZ, RZ, RZ ;  /* 0x000000ffff557224 */ /* 0x000fe200078e00ff */
[----:B------:R-:W-:Y:S02]  /*6520*/  @P0 SEL R2, R5, R2, !P2 ;  /* 0x0000000205020207 */ /* 0x000fe40005000000 */
[----:B------:R-:W-:Y:S02]  /*6530*/  CS2R R46, SRZ ;  /* 0x00000000002e7805 */ /* 0x000fe4000001ff00 */
[----:B------:R-:W-:Y:S02]  /*6540*/  SHF.L.U32 R3, R72, 0x1f, RZ ;  /* 0x0000001f48037819 */ /* 0x000fe400000006ff */
[----:B------:R-:W-:Y:S02]  /*6550*/  CS2R R44, SRZ ;  /* 0x00000000002c7805 */ /* 0x000fe4000001ff00 */
[----:B------:R-:W-:Y:S02]  /*6560*/  @P1 LOP3.LUT R2, R2, 0x1, RZ, 0xc0, !PT ;  /* 0x0000000102021812 */ /* 0x000fe400078ec0ff */
[----:B------:R-:W-:Y:S02]  /*6570*/  CS2R R50, SRZ ;  /* 0x0000000000327805 */ /* 0x000fe4000001ff00 */
[----:B------:R-:W-:Y:S02]  /*6580*/  PLOP3.LUT P2, PT, PT, PT, UP1, 0x80, 0x8 ;  /* 0x000000000008781c */ /* 0x000fe40003f4f018 */
[----:B------:R-:W-:Y:S02]  /*6590*/  CS2R R48, SRZ ;  /* 0x0000000000307805 */ /* 0x000fe4000001ff00 */
[----:B------:R-:W-:Y:S02]  /*65a0*/  ISETP.NE.U32.OR P6, PT, R2, 0x1, !P1 ;  /* 0x000000010200780c */ /* 0x000fe40004fc5470 */
[----:B------:R-:W-:Y:S02]  /*65b0*/  CS2R R54, SRZ ;  /* 0x0000000000367805 */ /* 0x000fe4000001ff00 */
[C---:B------:R-:W-:Y:S02]  /*65c0*/  LEA.HI R25, R22.reuse, R22, RZ, 0x1 ;  /* 0x0000001616197211 */ /* 0x040fe400078f08ff */
[----:B------:R-:W-:Y:S02]  /*65d0*/  CS2R R52, SRZ ;  /* 0x0000000000347805 */ /* 0x000fe4000001ff00 */
[----:B------:R-:W-:Y:S02]  /*65e0*/  LOP3.LUT P4, R69, R63, 0xff, RZ, 0xc0, !PT ;  /* 0x000000ff3f457812 */ /* 0x000fe4000788c0ff */
[----:B------:R-:W-:Y:S02]  /*65f0*/  CS2R R58, SRZ ;  /* 0x00000000003a7805 */ /* 0x000fe4000001ff00 */
[----:B------:R-:W-:Y:S01]  /*6600*/  SEL R2, RZ, 0xffffffff, P3 ;  /* 0xffffffffff027807 */ /* 0x000fe20001800000 */
[C---:B-1----:R-:W-:Y:S01]  /*6610*/  IMAD.SHL.U32 R0, R25.reuse, 0x80, RZ ;  /* 0x0000008019007824 */ /* 0x042fe200078e00ff */
[----:B------:R-:W-:Y:S02]  /*6620*/  LOP3.LUT R25, R25, 0xffe, RZ, 0xc0, !PT ;  /* 0x00000ffe19197812 */ /* 0x000fe400078ec0ff */
[----:B------:R-:W-:Y:S02]  /*6630*/  CS2R R56, SRZ ;  /* 0x0000000000387805 */ /* 0x000fe4000001ff00 */
[----:B------:R-:W-:Y:S01]  /*6640*/  P2R R79, PR, RZ, 0x40 ;  /* 0x00000040ff4f7803 */ /* 0x000fe20000000000 */
[----:B------:R-:W-:Y:S01]  /*6650*/  VIADD R35, R81, 0x400 ;  /* 0x0000040051237836 */ /* 0x000fe20000000000 */
[----:B------:R-:W-:Y:S01]  /*6660*/  @P2 SEL R2, R5, R2, !P4 ;  /* 0x0000000205022207 */ /* 0x000fe20006000000 */
[----:B------:R-:W-:Y:S01]  /*6670*/  IMAD.IADD R25, R22, 0x1, -R25 ;  /* 0x0000000116197824 */ /* 0x000fe200078e0a19 */
[----:B------:R-:W-:Y:S01]  /*6680*/  @P6 SHF.L.U32 R4, RZ, 0x1f, RZ ;  /* 0x0000001fff046819 */ /* 0x000fe200000006ff */
[----:B------:R-:W-:Y:S01]  /*6690*/  IMAD.IADD R80, R73, 0x1, R81 ;  /* 0x0000000149507824 */ /* 0x000fe200078e0251 */
[----:B------:R-:W-:Y:S02]  /*66a0*/  LOP3.LUT R0, R0, 0xffffff00, RZ, 0xc0, !PT ;  /* 0xffffff0000007812 */ /* 0x000fe400078ec0ff */
[----:B------:R-:W1:Y:S01]  /*66b0*/  @P6 SYNCS.PHASECHK.TRANS64.TRYWAIT P1, [UR43+0x40], R4 ;  /* 0x00004004ff0065a7 */ /* 0x000e62000802112b */
[----:B------:R-:W-:Y:S02]  /*66c0*/  LOP3.LUT R2, R2, 0x1, RZ, 0xc0, !PT ;  /* 0x0000000102027812 */ /* 0x000fe400078ec0ff */
[----:B------:R-:W-:Y:S02]  /*66d0*/  IMAD.IADD R0, R23, 0x1, R0 ;  /* 0x0000000117007824 */ /* 0x000fe400078e0200 */
[----:B------:R-:W-:Y:S02]  /*66e0*/  ISETP.NE.U32.AND P5, PT, R2, 0x1, PT ;  /* 0x000000010200780c */ /* 0x000fe40003fa5070 */
[----:B------:R-:W-:Y:S02]  /*66f0*/  IMAD R25, R25, 0x100000, R0 ;  /* 0x0010000019197824 */ /* 0x000fe400078e0200 */
[----:B------:R-:W-:Y:S01]  /*6700*/  P2R R88, PR, RZ, 0x20 ;  /* 0x00000020ff587803 */ /* 0x000fe20000000000 */
[----:B------:R2:W4:Y:S01]  /*6710*/  SYNCS.PHASECHK.TRANS64.TRYWAIT P0, [R82+URZ+0xb0], R3 ;  /* 0x0000b003520075a7 */ /* 0x00052200080011ff */
[----:B-1----:R-:W-:Y:S01]  /*6720*/  @P6 SEL R87, RZ, 0x1, !P1 ;  /* 0x00000001ff576807 */ /* 0x002fe20004800000 */
[----:B--2---:R-:W-:Y:S06]  /*6730*/  @!P6 BRA `(.L_x_102) ;  /* 0x000000000068e947 */ /* 0x004fec0003800000 */
[C---:B------:R-:W-:Y:S01]  /*6740*/  @P5 IMAD R4, R74.reuse, 0x4, R35 ;  /* 0x000000044a045824 */ /* 0x040fe200078e0223 */
[----:B------:R-:W-:Y:S01]  /*6750*/  ISETP.NE.AND P1, PT, R87, RZ, PT ;  /* 0x000000ff5700720c */ /* 0x000fe20003f25270 */
[----:B------:R-:W-:Y:S01]  /*6760*/  @P5 IMAD R2, R74, 0x4, R81 ;  /* 0x000000044a025824 */ /* 0x000fe200078e0251 */
[----:B------:R-:W-:Y:S01]  /*6770*/  BSSY B0, `(.L_x_103) ;  /* 0x000000e000007945 */ /* 0x000fe20003800000 */
[----:B------:R-:W-:Y:S01]  /*6780*/  IMAD.MOV.U32 R46, RZ, RZ, RZ ;  /* 0x000000ffff2e7224 */ /* 0x000fe200078e00ff */
[----:B------:R-:W-:Y:S01]  /*6790*/  CS2R R50, SRZ ;  /* 0x0000000000327805 */ /* 0x000fe2000001ff00 */
[----:B------:R-:W-:Y:S01]  /*67a0*/  @P5 IMAD.IADD R4, R73, 0x1, R4 ;  /* 0x0000000149045824 */ /* 0x000fe200078e0204 */
[----:B------:R-:W-:Y:S02]  /*67b0*/  CS2R R48, SRZ ;  /* 0x0000000000307805 */ /* 0x000fe4000001ff00 */
[----:B------:R-:W-:Y:S02]  /*67c0*/  CS2R R44, SRZ ;  /* 0x00000000002c7805 */ /* 0x000fe4000001ff00 */
[----:B------:R-:W-:Y:S02]  /*67d0*/  CS2R R58, SRZ ;  /* 0x00000000003a7805 */ /* 0x000fe4000001ff00 */
[----:B------:R-:W-:Y:S02]  /*67e0*/  CS2R R56, SRZ ;  /* 0x0000000000387805 */ /* 0x000fe4000001ff00 */
[----:B------:R-:W-:Y:S02]  /*67f0*/  CS2R R54, SRZ ;  /* 0x0000000000367805 */ /* 0x000fe4000001ff00 */
[----:B------:R-:W-:Y:S01]  /*6800*/  CS2R R52, SRZ ;  /* 0x0000000000347805 */ /* 0x000fe2000001ff00 */
[----:B------:R-:W-:Y:S06]  /*6810*/  @P1 BRA `(.L_x_104) ;  /* 0x00000000000c1947 */ /* 0x000fec0003800000 */
[----:B------:R-:W-:Y:S04]  /*6820*/  SHF.L.U32 R5, RZ, 0x1f, RZ ;  /* 0x0000001fff057819 */ /* 0x000fe800000006ff */
[----:B------:R-:W1:Y:S02]  /*6830*/  SYNCS.PHASECHK.TRANS64.TRYWAIT P1, [UR43+0x40], R5 ;  /* 0x00004005ff0075a7 */ /* 0x000e64000802112b */
[----:B-1----:R-:W-:Y:S05]  /*6840*/  @!P1 BRA `(.L_x_105) ;  /* 0x00000058009c9947 */ /* 0x002fea0003800000 */
.L_x_104:
[----:B------:R-:W-:Y:S05]  /*6850*/  BSYNC B0 ;  /* 0x0000000000007941 */ /* 0x000fea0003800000 */
.L_x_103:
[----:B------:R-:W-:Y:S01]  /*6860*/  ISETP.NE.AND P1, PT, R88, RZ, PT ;  /* 0x000000ff5800720c */ /* 0x000fe20003f25270 */
[----:B------:R-:W-:Y:S11]  /*6870*/  HFMA2 R85, -RZ, RZ, 0, 5.9604644775390625e-08 ;  /* 0x00000001ff557431 */ /* 0x000ff600000001ff */
[----:B------:R-:W-:Y:S01]  /*6880*/  @!UPT UIADD3 URZ, UPT, UPT, URZ, URZ, URZ ;  /* 0x000000fffffff290 */ /* 0x000fe2000fffe0ff */
[----:B------:R-:W-:Y:S05]  /*6890*/  @P1 WARPSYNC.ALL ;  /* 0x0000000000001948 */ /* 0x000fea0003800000 */
[----:B------:R2:W1:Y:S04]  /*68a0*/  @P1 LDSM.16.M88.4 R48, [R2+0x400] ;  /* 0x000400000230183b */ /* 0x0004680000000200 */
[----:B------:R2:W1:Y:S04]  /*68b0*/  @P1 LDSM.16.M88.4 R44, [R4] ;  /* 0x00000000042c183b */ /* 0x0004680000000200 */
[----:B------:R2:W1:Y:S04]  /*68c0*/  @P1 LDSM.16.M88.4 R56, [R86+UR43+0x400] ;  /* 0x0004002b5638183b */ /* 0x0004680008000200 */
[----:B------:R2:W1:Y:S02]  /*68d0*/  @P1 LDSM.16.M88.4 R52, [R80+0x400] ;  /* 0x000400005034183b */ /* 0x0004640000000200 */
.L_x_102:
[----:B------:R-:W-:Y:S05]  /*68e0*/  BSYNC B1 ;  /* 0x0000000000017941 */ /* 0x000fea0003800000 */
.L_x_101:
[----:B-1----:R-:W-:Y:S04]  /*68f0*/  SHF.R.U32.HI R5, RZ, 0x15, R25 ;  /* 0x00000015ff057819 */ /* 0x002fe80000011619 */
[----:B------:R-:W-:Y:S01]  /*6900*/  LOP3.LUT P1, RZ, R5, 0x3, R64, 0x48, !PT ;  /* 0x0000000305ff7812 */ /* 0x000fe20007824840 */
[----:B------:R-:W-:Y:S01]  /*6910*/  @!UPT UIADD3 URZ, UPT, UPT, URZ, URZ, URZ ;  /* 0x000000fffffff290 */ /* 0x000fe2000fffe0ff */
[----:B----4-:R-:W-:Y:S11]  /*6920*/  @P0 BRA `(.L_x_106) ;  /* 0x0000000000080947 */ /* 0x010ff60003800000 */
[----:B------:R-:W1:Y:S02]  /*6930*/  SYNCS.PHASECHK.TRANS64.TRYWAIT P0, [R82+URZ+0xb0], R3 ;  /* 0x0000b003520075a7 */ /* 0x000e6400080011ff */
[----:B-1----:R-:W-:Y:S05]  /*6940*/  @!P0 BRA `(.L_x_107) ;  /* 0x0000005800748947 */ /* 0x002fea0003800000 */
.L_x_106:
[----:B------:R-:W-:Y:S05]  /*6950*/  @!P1 BRA `(.L_x_108) ;  /* 0x0000000000409947 */ /* 0x000fea0003800000 */
[----:B------:R-:W4:Y:S01]  /*6960*/  LDCU.64 UR8, c[0x4][0x70] ;  /* 0x01000e00ff0877ac */ /* 0x000f220008000a00 */
[----:B-1----:R-:W-:Y:S01]  /*6970*/  MOV R3, 0x0 ;  /* 0x0000000000037802 */ /* 0x002fe20000000f00 */
[----:B------:R-:W-:Y:S02]  /*6980*/  HFMA2 R12, -RZ, RZ, 0, 5.9604644775390625e-08 ;  /* 0x00000001ff0c7431 */ /* 0x000fe400000001ff */
[----:B------:R-:W-:Y:S02]  /*6990*/  IMAD.MOV.U32 R8, RZ, RZ, 0x192 ;  /* 0x00000192ff087424 */ /* 0x000fe400078e00ff */
[----:B------:R-:W-:Y:S01]  /*69a0*/  IMAD.MOV.U32 R13, RZ, RZ, RZ ;  /* 0x000000ffff0d7224 */ /* 0x000fe200078e00ff */
[----:B------:R-:W1:Y:S01]  /*69b0*/  LDCU.64 UR6, c[0x4][0x78] ;  /* 0x01000f00ff0677ac */ /* 0x000e620008000a00 */
[----:B--2---:R-:W2:Y:S01]  /*69c0*/  LDC.64 R2, c[0x4][R3] ;  /* 0x0100000003027b82 */ /* 0x004ea20000000a00 */
[----:B------:R-:W5:Y:S01]  /*69d0*/  LDCU.64 UR4, c[0x4][0x10] ;  /* 0x01000200ff0477ac */ /* 0x000f620008000a00 */
[----:B----4-:R-:W-:Y:S01]  /*69e0*/  MOV R5, UR9 ;  /* 0x0000000900057c02 */ /* 0x010fe20008000f00 */
[----:B------:R-:W-:Y:S01]  /*69f0*/  IMAD.U32 R4, RZ, RZ, UR8 ;  /* 0x00000008ff047e24 */ /* 0x000fe2000f8e00ff */
[----:B-1----:R-:W-:Y:S01]  /*6a00*/  MOV R7, UR7 ;  /* 0x0000000700077c02 */ /* 0x002fe20008000f00 */
[----:B------:R-:W-:Y:S01]  /*6a10*/  IMAD.U32 R6, RZ, RZ, UR6 ;  /* 0x00000006ff067e24 */ /* 0x000fe2000f8e00ff */
[----:B-----5:R-:W-:Y:S01]  /*6a20*/  MOV R11, UR5 ;  /* 0x00000005000b7c02 */ /* 0x020fe20008000f00 */
[----:B------:R-:W-:Y:S02]  /*6a30*/  IMAD.U32 R10, RZ, RZ, UR4 ;  /* 0x00000004ff0a7e24 */ /* 0x000fe4000f8e00ff */
[----:B------:R-:W-:Y:S07]  /*6a40*/  LEPC R20, `(.L_x_108) ;  /* 0x000000001014794e */ /* 0x000fee0000000000 */
[----:B--23--:R-:W-:Y:S05]  /*6a50*/  CALL.ABS.NOINC R2 ;  /* 0x0000000002007343 */ /* 0x00cfea0003c00000 */
.L_x_108:
[----:B------:R-:W-:Y:S01]  /*6a60*/  LOP3.LUT R20, R56, 0xffffe000, RZ, 0xc0, !PT ;  /* 0xffffe00038147812 */ /* 0x000fe200078ec0ff */
[----:B------:R-:W-:Y:S05]  /*6a70*/  WARPSYNC.ALL ;  /* 0x0000000000007948 */ /* 0x000fea0003800000 */
[----:B------:R-:W-:Y:S01]  /*6a80*/  R2UR UR4, R25 ;  /* 0x00000000190472ca */ /* 0x000fe200000e0000 */
[----:B------:R-:W-:Y:S01]  /*6a90*/  IMAD.SHL.U32 R90, R74, 0x4, RZ ;  /* 0x000000044a5a7824 */ /* 0x000fe200078e00ff */
[----:B------:R-:W-:Y:S01]  /*6aa0*/  LOP3.LUT R21, R57, 0xffffe000, RZ, 0xc0, !PT ;  /* 0xffffe00039157812 */ /* 0x000fe200078ec0ff */
[----:B------:R-:W-:Y:S01]  /*6ab0*/  BSSY.RECONVERGENT B0, `(.L_x_109) ;  /* 0x0000059000007945 */ /* 0x000fe20003800200 */
[----:B------:R-:W-:Y:S02]  /*6ac0*/  LOP3.LUT R26, R59, 0xffffe000, RZ, 0xc0, !PT ;  /* 0xffffe0003b1a7812 */ /* 0x000fe400078ec0ff */
[----:B------:R-:W-:Y:S02]  /*6ad0*/  LOP3.LUT R32, R53, 0xffffe000, RZ, 0xc0, !PT ;  /* 0xffffe00035207812 */ /* 0x000fe400078ec0ff */
[----:B------:R-:W-:Y:S02]  /*6ae0*/  LOP3.LUT R33, R54, 0xffffe000, RZ, 0xc0, !PT ;  /* 0xffffe00036217812 */ /* 0x000fe400078ec0ff */
[----:B------:R-:W-:Y:S02]  /*6af0*/  IADD3 R84, PT, PT, R35, R90, RZ ;  /* 0x0000005a23547210 */ /* 0x000fe40007ffe0ff */
[----:B------:R-:W-:Y:S01]  /*6b00*/  ISETP.NE.AND P0, PT, R75, RZ, PT ;  /* 0x000000ff4b00720c */ /* 0x000fe20003f05270 */
[----:B--2---:R-:W3:Y:S02]  /*6b10*/  LDTM.16dp128bit.x8 R4, tmem[UR4] ;  /* 0x00000004000479ee */ /* 0x004ee40008180000 */
[----:B------:R-:W-:Y:S02]  /*6b20*/  IMAD.IADD R83, R73, 0x1, R84 ;  /* 0x0000000149537824 */ /* 0x000fe400078e0254 */
[C---:B---3--:R-:W-:Y:S01]  /*6b30*/  FMUL R0, R24.reuse, R4 ;  /* 0x0000000418007220 */ /* 0x048fe20000400000 */
[C---:B------:R-:W-:Y:S01]  /*6b40*/  FMUL R2, R24.reuse, R5 ;  /* 0x0000000518027220 */ /* 0x040fe20000400000 */
[C---:B-1----:R-:W-:Y:S01]  /*6b50*/  FMUL R3, R24.reuse, R6 ;  /* 0x0000000618037220 */ /* 0x042fe20000400000 */
[----:B------:R-:W-:Y:S01]  /*6b60*/  FMUL R7, R24, R7 ;  /* 0x0000000718077220 */ /* 0x000fe20000400000 */
[C---:B------:R-:W-:Y:S01]  /*6b70*/  FFMA R28, R27.reuse, R20, R0 ;  /* 0x000000141b1c7223 */ /* 0x040fe20000000000 */
[----:B------:R-:W-:Y:S01]  /*6b80*/  LOP3.LUT R20, R58, 0xffffe000, RZ, 0xc0, !PT ;  /* 0xffffe0003a147812 */ /* 0x000fe200078ec0ff */
[C---:B------:R-:W-:Y:S01]  /*6b90*/  FFMA R29, R27.reuse, R21, R2 ;  /* 0x000000151b1d7223 */ /* 0x040fe20000000002 */
[----:B------:R-:W-:Y:S01]  /*6ba0*/  LOP3.LUT R21, R52, 0xffffe000, RZ, 0xc0, !PT ;  /* 0xffffe00034157812 */ /* 0x000fe200078ec0ff */
[C---:B------:R-:W-:Y:S01]  /*6bb0*/  FMUL R4, R24.reuse, R8 ;  /* 0x0000000818047220 */ /* 0x040fe20000400000 */
[----:B------:R-:W-:Y:S01]  /*6bc0*/  F2FP.TF32.F32.PACK_B R28, R28 ;  /* 0x0000001cff1c723e */ /* 0x000fe200024050ff */
[----:B------:R-:W-:Y:S01]  /*6bd0*/  FFMA R30, R27, R20, R3 ;  /* 0x000000141b1e7223 */ /* 0x000fe20000000003 */
[----:B------:R-:W-:Y:S01]  /*6be0*/  LOP3.LUT R20, R55, 0xffffe000, RZ, 0xc0, !PT ;  /* 0xffffe00037147812 */ /* 0x000fe200078ec0ff */
[C---:B------:R-:W-:Y:S01]  /*6bf0*/  FMUL R5, R24.reuse, R9 ;  /* 0x0000000918057220 */ /* 0x040fe20000400000 */
[----:B------:R-:W-:Y:S01]  /*6c00*/  F2FP.TF32.F32.PACK_B R29, R29 ;  /* 0x0000001dff1d723e */ /* 0x000fe200024050ff */
[C---:B------:R-:W-:Y:S01]  /*6c10*/  FMUL R6, R24.reuse, R10 ;  /* 0x0000000a18067220 */ /* 0x040fe20000400000 */
[----:B------:R-:W-:Y:S01]  /*6c20*/  F2FP.TF32.F32.PACK_B R30, R30 ;  /* 0x0000001eff1e723e */ /* 0x000fe200024050ff */
[----:B------:R-:W-:Y:S01]  /*6c30*/  FFMA R31, R27, R26, R7 ;  /* 0x0000001a1b1f7223 */ /* 0x000fe20000000007 */
[----:B------:R-:W-:Y:S01]  /*6c40*/  LOP3.LUT R26, R49, 0xffffe000, RZ, 0xc0, !PT ;  /* 0xffffe000311a7812 */ /* 0x000fe200078ec0ff */
[----:B------:R-:W-:Y:S01]  /*6c50*/  FMUL R11, R24, R11 ;  /* 0x0000000b180b7220 */ /* 0x000fe20000400000 */
[C---:B------:R-:W-:Y:S01]  /*6c60*/  FFMA R4, R27.reuse, R21, R4 ;  /* 0x000000151b047223 */ /* 0x040fe20000000004 */
[----:B------:R-:W-:Y:S01]  /*6c70*/  LOP3.LUT R21, R48, 0xffffe000, RZ, 0xc0, !PT ;  /* 0xffffe00030157812 */ /* 0x000fe200078ec0ff */
[C---:B------:R-:W-:Y:S01]  /*6c80*/  FFMA R5, R27.reuse, R32, R5 ;  /* 0x000000201b057223 */ /* 0x040fe20000000005 */
[----:B------:R-:W-:Y:S01]  /*6c90*/  F2FP.TF32.F32.PACK_B R31, R31 ;  /* 0x0000001fff1f723e */ /* 0x000fe200024050ff */
        /* <DEDUP_REMOVED lines=8> */
[----:B------:R1:W-:Y:S01]  /*6d20*/  STSM.16.M88.4 [R81+0x400], R28 ;  /* 0x0004001c51007844 */ /* 0x0003e20000000200 */
[----:B------:R-:W-:Y:S01]  /*6d30*/  F2FP.TF32.F32.PACK_B R6, R6 ;  /* 0x00000006ff06723e */ /* 0x000fe200024050ff */
[C---:B------:R-:W-:Y:S01]  /*6d40*/  FMUL R10, R24.reuse, R14 ;  /* 0x0000000e180a7220 */ /* 0x040fe20000400000 */
[----:B------:R-:W-:Y:S01]  /*6d50*/  F2FP.TF32.F32.PACK_B R7, R7 ;  /* 0x00000007ff07723e */ /* 0x000fe200024050ff */
[----:B------:R-:W-:Y:S01]  /*6d60*/  FMUL R15, R24, R15 ;  /* 0x0000000f180f7220 */ /* 0x000fe20000400000 */
[C---:B------:R-:W-:Y:S01]  /*6d70*/  FFMA R8, R27.reuse, R21, R8 ;  /* 0x000000151b087223 */ /* 0x040fe20000000008 */
[C---:B------:R-:W-:Y:S01]  /*6d80*/  FFMA R9, R27.reuse, R26, R9 ;  /* 0x0000001a1b097223 */ /* 0x040fe20000000009 */
[C---:B------:R-:W-:Y:S01]  /*6d90*/  FFMA R10, R27.reuse, R33, R10 ;  /* 0x000000211b0a7223 */ /* 0x040fe2000000000a */
[----:B------:R1:W-:Y:S01]  /*6da0*/  STSM.16.M88.4 [R80+0x400], R4 ;  /* 0x0004000450007844 */ /* 0x0003e20000000200 */
[----:B------:R-:W-:Y:S01]  /*6db0*/  LOP3.LUT R21, R44, 0xffffe000, RZ, 0xc0, !PT ;  /* 0xffffe0002c157812 */ /* 0x000fe200078ec0ff */
[----:B------:R-:W-:Y:S01]  /*6dc0*/  FFMA R11, R27, R20, R15 ;  /* 0x000000141b0b7223 */ /* 0x000fe2000000000f */
[----:B------:R-:W-:Y:S01]  /*6dd0*/  LOP3.LUT R20, R45, 0xffffe000, RZ, 0xc0, !PT ;  /* 0xffffe0002d147812 */ /* 0x000fe200078ec0ff */
[C---:B------:R-:W-:Y:S01]  /*6de0*/  FMUL R12, R24.reuse, R16 ;  /* 0x00000010180c7220 */ /* 0x040fe20000400000 */
[----:B------:R-:W-:Y:S01]  /*6df0*/  FMUL R13, R24, R17 ;  /* 0x00000011180d7220 */ /* 0x000fe20000400000 */
[----:B------:R-:W-:Y:S01]  /*6e00*/  LOP3.LUT R33, R46, 0xffffe000, RZ, 0xc0, !PT ;  /* 0xffffe0002e217812 */ /* 0x000fe200078ec0ff */
[C---:B------:R-:W-:Y:S01]  /*6e10*/  FMUL R14, R24.reuse, R18 ;  /* 0x00000012180e7220 */ /* 0x040fe20000400000 */
[----:B------:R-:W-:Y:S01]  /*6e20*/  LOP3.LUT R26, R47, 0xffffe000, RZ, 0xc0, !PT ;  /* 0xffffe0002f1a7812 */ /* 0x000fe200078ec0ff */
[----:B------:R-:W-:Y:S01]  /*6e30*/  FMUL R19, R24, R19 ;  /* 0x0000001318137220 */ /* 0x000fe20000400000 */
[C---:B------:R-:W-:Y:S01]  /*6e40*/  FFMA R12, R27.reuse, R21, R12 ;  /* 0x000000151b0c7223 */ /* 0x040fe2000000000c */
[C---:B------:R-:W-:Y:S01]  /*6e50*/  FFMA R13, R27.reuse, R20, R13 ;  /* 0x000000141b0d7223 */ /* 0x040fe2000000000d */
[C---:B------:R-:W-:Y:S01]  /*6e60*/  FFMA R14, R27.reuse, R33, R14 ;  /* 0x000000211b0e7223 */ /* 0x040fe2000000000e */
[----:B------:R-:W-:Y:S01]  /*6e70*/  FFMA R15, R27, R26, R19 ;  /* 0x0000001a1b0f7223 */ /* 0x000fe20000000013 */
[----:B------:R-:W-:Y:S02]  /*6e80*/  F2FP.TF32.F32.PACK_B R8, R8 ;  /* 0x00000008ff08723e */ /* 0x000fe400024050ff */
[----:B------:R-:W-:Y:S02]  /*6e90*/  F2FP.TF32.F32.PACK_B R9, R9 ;  /* 0x00000009ff09723e */ /* 0x000fe400024050ff */
[----:B------:R-:W-:Y:S02]  /*6ea0*/  F2FP.TF32.F32.PACK_B R10, R10 ;  /* 0x0000000aff0a723e */ /* 0x000fe400024050ff */
[----:B------:R-:W-:Y:S02]  /*6eb0*/  F2FP.TF32.F32.PACK_B R11, R11 ;  /* 0x0000000bff0b723e */ /* 0x000fe400024050ff */
[----:B------:R-:W-:Y:S02]  /*6ec0*/  F2FP.TF32.F32.PACK_B R12, R12 ;  /* 0x0000000cff0c723e */ /* 0x000fe400024050ff */
[----:B------:R-:W-:Y:S01]  /*6ed0*/  F2FP.TF32.F32.PACK_B R13, R13 ;  /* 0x0000000dff0d723e */ /* 0x000fe200024050ff */
[----:B------:R1:W-:Y:S01]  /*6ee0*/  STSM.16.M88.4 [R84], R8 ;  /* 0x0000000854007844 */ /* 0x0003e20000000200 */
[----:B------:R-:W-:Y:S02]  /*6ef0*/  F2FP.TF32.F32.PACK_B R14, R14 ;  /* 0x0000000eff0e723e */ /* 0x000fe400024050ff */
[----:B------:R-:W-:Y:S05]  /*6f00*/  F2FP.TF32.F32.PACK_B R15, R15 ;  /* 0x0000000fff0f723e */ /* 0x000fea00024050ff */
[----:B------:R1:W-:Y:S01]  /*6f10*/  STSM.16.M88.4 [R83], R12 ;  /* 0x0000000c53007844 */ /* 0x0003e20000000200 */
[----:B------:R-:W-:Y:S01]  /*6f20*/  @!PT LDS RZ, [RZ] ;  /* 0x00000000fffff984 */ /* 0x000fe20000000800 */
[----:B------:R-:W-:Y:S01]  /*6f30*/  @!PT LDS RZ, [RZ] ;  /* 0x00000000fffff984 */ /* 0x000fe20000000800 */
[----:B------:R-:W-:Y:S01]  /*6f40*/  @!PT LDS RZ, [RZ] ;  /* 0x00000000fffff984 */ /* 0x000fe20000000800 */
[----:B------:R-:W-:Y:S01]  /*6f50*/  @!PT LDS RZ, [RZ] ;  /* 0x00000000fffff984 */ /* 0x000fe20000000800 */
[----:B------:R2:W-:Y:S07]  /*6f60*/  MEMBAR.ALL.CTA ;  /* 0x0000000000007992 */ /* 0x0005ee0000008000 */
[----:B--2---:R-:W2:Y:S02]  /*6f70*/  FENCE.VIEW.ASYNC.S ;  /* 0x00000000000073c6 */ /* 0x004ea40000000000 */
[----:B--2---:R-:W-:Y:S06]  /*6f80*/  BAR.SYNC.DEFER_BLOCKING 0x1, 0x80 ;  /* 0x0042000000007b1d */ /* 0x004fec0000010000 */
[----:B------:R-:W-:Y:S05]  /*6f90*/  @P0 BRA `(.L_x_110) ;  /* 0x0000000000280947 */ /* 0x000fea0003800000 */
[----:B------:R-:W-:Y:S01]  /*6fa0*/  UIADD3 UR4, UPT, UPT, UR43, 0x400, URZ ;  /* 0x000004002b047890 */ /* 0x000fe2000fffe0ff */
[----:B------:R-:W-:Y:S05]  /*6fb0*/  UMOV UR51, UR36 ;  /* 0x0000002400337c82 */ /* 0x000fea0008000000 */
[----:B------:R-:W-:Y:S01]  /*6fc0*/  MOV R68, UR4 ;  /* 0x0000000400447c02 */ /* 0x000fe20008000f00 */
[----:B------:R-:W-:Y:S03]  /*6fd0*/  UIADD3 UR4, UP0, UPT, UR54, 0x680, URZ ;  /* 0x0000068036047890 */ /* 0x000fe6000ff1e0ff */
[----:B------:R-:W-:Y:S01]  /*6fe0*/  R2UR UR48, R68 ;  /* 0x00000000443072ca */ /* 0x000fe200000e0000 */
[----:B------:R-:W-:Y:S11]  /*6ff0*/  UIADD3.X UR5, UPT, UPT, URZ, UR55, URZ, UP0, !UPT ;  /* 0x00000037ff057290 */ /* 0x000ff600087fe4ff */
[----:B------:R-:W-:Y:S01]  /*7000*/  @!UPT UIADD3 URZ, UPT, UPT, URZ, URZ, URZ ;  /* 0x000000fffffff290 */ /* 0x000fe2000fffe0ff */
[----:B------:R2:W-:Y:S01]  /*7010*/  UTMASTG.3D [UR48], [UR4] ;  /* 0x00000030040073b5 */ /* 0x0005e20008010000 */
[----:B------:R0:W-:Y:S01]  /*7020*/  UTMACMDFLUSH ;  /* 0x00000000000079b7 */ /* 0x0001e20000000000 */
[----:B--2---:R-:W-:Y:S04]  /*7030*/  DEPBAR.LE SB0, 0x1 ;  /* 0x000080400000791a */ /* 0x004fe80000000000 */
.L_x_110:
[----:B------:R-:W-:Y:S05]  /*7040*/  BSYNC.RECONVERGENT B0 ;  /* 0x0000000000007941 */ /* 0x000fea0003800200 */
.L_x_109:
[----:B------:R-:W-:Y:S01]  /*7050*/  BAR.SYNC.DEFER_BLOCKING 0x1, 0x80 ;  /* 0x0042000000007b1d */ /* 0x000fe20000010000 */
[----:B------:R-:W-:Y:S01]  /*7060*/  ISETP.NE.AND P1, PT, R79, RZ, PT ;  /* 0x000000ff4f00720c */ /* 0x000fe20003f25270 */
[----:B------:R-:W-:Y:S01]  /*7070*/  UISETP.NE.AND UP0, UPT, UR52, URZ, UPT ;  /* 0x000000ff3400728c */ /* 0x000fe2000bf05270 */
[----:B------:R-:W-:Y:S11]  /*7080*/  LEA R3, R85, UR43, 0x3 ;  /* 0x0000002b55037c11 */ /* 0x000ff6000f8e18ff */
[----:B-1----:R-:W-:Y:S01]  /*7090*/  @P1 SHF.L.U32 R4, RZ, 0x1f, RZ ;  /* 0x0000001fff041819 */ /* 0x002fe200000006ff */
[----:B------:R-:W-:Y:S06]  /*70a0*/  BRA.U !UP0, `(.L_x_111) ;  /* 0x0000000108247547 */ /* 0x000fec000b800000 */
[----:B------:R-:W1:Y:S01]  /*70b0*/  S2R R0, SR_CgaCtaId ;  /* 0x0000000000007919 */ /* 0x000e620000008800 */
[----:B------:R-:W-:Y:S01]  /*70c0*/  IMAD.U32 R2, RZ, RZ, UR47 ;  /* 0x0000002fff027e24 */ /* 0x000fe2000f8e00ff */
[----:B------:R-:W-:Y:S04]  /*70d0*/  UIADD3 UR4, UPT, UPT, UR47, 0x1, URZ ;  /* 0x000000012f047890 */ /* 0x000fe8000fffe0ff */
[----:B------:R-:W-:Y:S01]  /*70e0*/  @P1 LEA R2, R2, UR43, 0x3 ;  /* 0x0000002b02021c11 */ /* 0x000fe2000f8e18ff */
[----:B------:R-:W-:Y:S04]  /*70f0*/  UISETP.NE.AND UP0, UPT, UR4, 0x4, UPT ;  /* 0x000000040400788c */ /* 0x000fe8000bf05270 */
[----:B------:R-:W-:Y:S01]  /*7100*/  @P1 VIADD R5, R2, 0x60 ;  /* 0x0000006002051836 */ /* 0x000fe20000000000 */
[----:B------:R-:W-:Y:S04]  /*7110*/  USEL UR47, UR4, URZ, UP0 ;  /* 0x000000ff042f7287 */ /* 0x000fe80008000000 */
[----:B-1----:R-:W-:Y:S04]  /*7120*/  @P1 PRMT R0, R0, 0x654, R5 ;  /* 0x0000065400001816 */ /* 0x002fe80000000005 */
[----:B------:R1:W-:Y:S04]  /*7130*/  @P1 SYNCS.ARRIVE.TRANS64.RED.A1T0 RZ, [R0+URZ], RZ ;  /* 0x000000ff00ff19a7 */ /* 0x0003e800081004ff */
.L_x_111:
[----:B------:R-:W2:Y:S01]  /*7140*/  @P1 SYNCS.PHASECHK.TRANS64.TRYWAIT P0, [R3+URZ+0x40], R4 ;  /* 0x00004004030015a7 */ /* 0x000ea200080011ff */
[----:B------:R-:W-:Y:S01]  /*7150*/  BSSY B1, `(.L_x_112) ;  /* 0x0000017000017945 */ /* 0x000fe20003800000 */
[----:B--2---:R-:W-:Y:S03]  /*7160*/  @P1 SEL R87, RZ, 0x1, !P0 ;  /* 0x00000001ff571807 */ /* 0x004fe60004000000 */
[----:B------:R-:W-:Y:S05]  /*7170*/  @!P1 BRA `(.L_x_113) ;  /* 0x0000000000509947 */ /* 0x000fea0003800000 */
[----:B------:R-:W-:Y:S01]  /*7180*/  ISETP.NE.AND P1, PT, R88, RZ, PT ;  /* 0x000000ff5800720c */ /* 0x000fe20003f25270 */
[----:B------:R-:W-:Y:S01]  /*7190*/  BSSY B0, `(.L_x_114) ;  /* 0x000000a000007945 */ /* 0x000fe20003800000 */
[----:B------:R-:W-:Y:S11]  /*71a0*/  ISETP.NE.AND P0, PT, R87, RZ, PT ;  /* 0x000000ff5700720c */ /* 0x000ff60003f05270 */
[----:B------:R-:W-:Y:S04]  /*71b0*/  @P1 IMAD R5, R85, 0x2000, R86 ;  /* 0x0000200055051824 */ /* 0x000fe800078e0256 */
[----:B------:R-:W-:Y:S05]  /*71c0*/  @P1 VIADD R4, R5, UR43 ;  /* 0x0000002b05041c36 */ /* 0x000fea0008000000 */
[----:B------:R-:W-:Y:S01]  /*71d0*/  @P1 IADD3 R2, PT, PT, R90, R4, RZ ;  /* 0x000000045a021210 */ /* 0x000fe20007ffe0ff */
[----:B------:R-:W-:Y:S01]  /*71e0*/  @P1 IMAD.IADD R4, R73, 0x1, R4 ;  /* 0x0000000149041824 */ /* 0x000fe200078e0204 */
[----:B------:R-:W-:Y:S06]  /*71f0*/  @P0 BRA `(.L_x_115) ;  /* 0x00000000000c0947 */ /* 0x000fec0003800000 */
[----:B-1----:R-:W-:Y:S04]  /*7200*/  SHF.L.U32 R0, RZ, 0x1f, RZ ;  /* 0x0000001fff007819 */ /* 0x002fe800000006ff */
[----:B------:R-:W1:Y:S02]  /*7210*/  SYNCS.PHASECHK.TRANS64.TRYWAIT P0, [R3+URZ+0x40], R0 ;  /* 0x00004000030075a7 */ /* 0x000e6400080011ff */
[----:B-1----:R-:W-:Y:S05]  /*7220*/  @!P0 BRA `(.L_x_116) ;  /* 0x0000005000508947 */ /* 0x002fea0003800000 */
.L_x_115:
[----:B------:R-:W-:Y:S05]  /*7230*/  BSYNC B0 ;  /* 0x0000000000007941 */ /* 0x000fea0003800000 */
.L_x_114:
[----:B------:R-:W-:Y:S02]  /*7240*/  ISETP.NE.AND P0, PT, R88, RZ, PT ;  /* 0x000000ff5800720c */ /* 0x000fe40003f05270 */
[----:B------:R-:W-:Y:S11]  /*7250*/  IADD3 R85, PT, PT, R85, 0x1, RZ ;  /* 0x0000000155557810 */ /* 0x000ff60007ffe0ff */
[----:B-1----:R-:W-:Y:S01]  /*7260*/  @P0 IMAD.IADD R0, R73, 0x1, R2 ;  /* 0x0000000149000824 */ /* 0x002fe200078e0202 */
[----:B------:R-:W-:Y:S05]  /*7270*/  @P0 WARPSYNC.ALL ;  /* 0x0000000000000948 */ /* 0x000fea0003800000 */
[----:B------:R2:W3:Y:S04]  /*7280*/  @P0 LDSM.16.M88.4 R56, [R5+UR43+0x400] ;  /* 0x0004002b0538083b */ /* 0x0004e80008000200 */
[----:B------:R2:W4:Y:S04]  /*7290*/  @P0 LDSM.16.M88.4 R52, [R4+0x400] ;  /* 0x000400000434083b */ /* 0x0005280000000200 */
[----:B------:R2:W1:Y:S04]  /*72a0*/  @P0 LDSM.16.M88.4 R48, [R2+0x400] ;  /* 0x000400000230083b */ /* 0x0004680000000200 */
[----:B------:R2:W1:Y:S02]  /*72b0*/  @P0 LDSM.16.M88.4 R44, [R0+0x400] ;  /* 0x00040000002c083b */ /* 0x0004640000000200 */
.L_x_113:
[----:B------:R-:W-:Y:S05]  /*72c0*/  BSYNC B1 ;  /* 0x0000000000017941 */ /* 0x000fea0003800000 */
.L_x_112:
[----:B------:R-:W-:Y:S05]  /*72d0*/  VIADD R3, R25, 0x20 ;  /* 0x0000002019037836 */ /* 0x000fea0000000000 */
[----:B------:R-:W-:Y:S04]  /*72e0*/  SHF.R.U32.HI R3, RZ, 0x15, R3 ;  /* 0x00000015ff037819 */ /* 0x000fe80000011603 */
[----:B------:R-:W-:Y:S11]  /*72f0*/  LOP3.LUT P0, RZ, R3, 0x3, R64, 0x48, !PT ;  /* 0x0000000303ff7812 */ /* 0x000ff60007804840 */
[----:B------:R-:W-:Y:S02]  /*7300*/  @!UPT UIADD3 URZ, UPT, UPT, URZ, URZ, URZ ;  /* 0x000000fffffff290 */ /* 0x000fe4000fffe0ff */
[----:B------:R-:W-:Y:S05]  /*7310*/  @!P0 BRA `(.L_x_117) ;  /* 0x0000000000408947 */ /* 0x000fea0003800000 */
[----:B------:R-:W5:Y:S01]  /*7320*/  LDCU.64 UR8, c[0x4][0x70] ;  /* 0x01000e00ff0877ac */ /* 0x000f620008000a00 */
[----:B------:R-:W-:Y:S01]  /*7330*/  MOV R3, 0x0 ;  /* 0x0000000000037802 */ /* 0x000fe20000000f00 */
[----:B------:R-:W-:Y:S02]  /*7340*/  HFMA2 R12, -RZ, RZ, 0, 5.9604644775390625e-08 ;  /* 0x00000001ff0c7431 */ /* 0x000fe400000001ff */
[----:B------:R-:W-:Y:S02]  /*7350*/  IMAD.MOV.U32 R8, RZ, RZ, 0x192 ;  /* 0x00000192ff087424 */ /* 0x000fe400078e00ff */
[----:B------:R-:W-:Y:S01]  /*7360*/  IMAD.MOV.U32 R13, RZ, RZ, RZ ;  /* 0x000000ffff0d7224 */ /* 0x000fe200078e00ff */
[----:B------:R-:W3:Y:S01]  /*7370*/  LDCU.64 UR6, c[0x4][0x78] ;  /* 0x01000f00ff0677ac */ /* 0x000ee20008000a00 */
[----:B--2---:R-:W2:Y:S01]  /*7380*/  LDC.64 R2, c[0x4][R3] ;  /* 0x0100000003027b82 */ /* 0x004ea20000000a00 */
[----:B------:R-:W4:Y:S01]  /*7390*/  LDCU.64 UR4, c[0x4][0x10] ;  /* 0x01000200ff0477ac */ /* 0x000f220008000a00 */
[----:B-----5:R-:W-:Y:S01]  /*73a0*/  MOV R5, UR9 ;  /* 0x0000000900057c02 */ /* 0x020fe20008000f00 */
[----:B------:R-:W-:Y:S01]  /*73b0*/  IMAD.U32 R4, RZ, RZ, UR8 ;  /* 0x00000008ff047e24 */ /* 0x000fe2000f8e00ff */
[----:B---3--:R-:W-:Y:S01]  /*73c0*/  MOV R7, UR7 ;  /* 0x0000000700077c02 */ /* 0x008fe20008000f00 */
[----:B------:R-:W-:Y:S01]  /*73d0*/  IMAD.U32 R6, RZ, RZ, UR6 ;  /* 0x00000006ff067e24 */ /* 0x000fe2000f8e00ff */
[----:B----4-:R-:W-:Y:S01]  /*73e0*/  MOV R11, UR5 ;  /* 0x00000005000b7c02 */ /* 0x010fe20008000f00 */
[----:B------:R-:W-:Y:S02]  /*73f0*/  IMAD.U32 R10, RZ, RZ, UR4 ;  /* 0x00000004ff0a7e24 */ /* 0x000fe4000f8e00ff */
[----:B------:R-:W-:Y:S07]  /*7400*/  LEPC R20, `(.L_x_117) ;  /* 0x000000001014794e */ /* 0x000fee0000000000 */
[----:B-12---:R-:W-:Y:S05]  /*7410*/  CALL.ABS.NOINC R2 ;  /* 0x0000000002007343 */ /* 0x006fea0003c00000 */
.L_x_117:
[----:B---3--:R-:W-:Y:S01]  /*7420*/  LOP3.LUT R20, R56, 0xffffe000, RZ, 0xc0, !PT ;  /* 0xffffe00038147812 */ /* 0x008fe200078ec0ff */
[----:B------:R-:W-:Y:S05]  /*7430*/  WARPSYNC.ALL ;  /* 0x0000000000007948 */ /* 0x000fea0003800000 */
[----:B------:R-:W-:Y:S01]  /*7440*/  R2UR UR4, R25 ;  /* 0x00000000190472ca */ /* 0x000fe200000e0000 */
[----:B------:R-:W3:Y:S01]  /*7450*/  S2R R89, SR_CgaCtaId ;  /* 0x0000000000597919 */ /* 0x000ee20000008800 */
[----:B------:R-:W-:Y:S01]  /*7460*/  LOP3.LUT R21, R57, 0xffffe000, RZ, 0xc0, !PT ;  /* 0xffffe00039157812 */ /* 0x000fe200078ec0ff */
[----:B------:R-:W-:Y:S01]  /*7470*/  IMAD.U32 R40, RZ, RZ, UR47 ;  /* 0x0000002fff287e24 */ /* 0x000fe2000f8e00ff */
[----:B------:R-:W-:Y:S01]  /*7480*/  LOP3.LUT R41, R58, 0xffffe000, RZ, 0xc0, !PT ;  /* 0xffffe0003a297812 */ /* 0x000fe200078ec0ff */
[----:B------:R-:W-:Y:S01]  /*7490*/  BSSY.RECONVERGENT B0, `(.L_x_118) ;  /* 0x000005b000007945 */ /* 0x000fe20003800200 */
[----:B-1----:R-:W-:Y:S02]  /*74a0*/  LOP3.LUT R26, R48, 0xffffe000, RZ, 0xc0, !PT ;  /* 0xffffe000301a7812 */ /* 0x002fe400078ec0ff */
[----:B------:R-:W-:Y:S02]  /*74b0*/  ISETP.NE.AND P6, PT, R79, RZ, PT ;  /* 0x000000ff4f00720c */ /* 0x000fe40003fc5270 */
[----:B------:R-:W-:Y:S02]  /*74c0*/  ISETP.NE.AND P0, PT, R75, RZ, PT ;  /* 0x000000ff4b00720c */ /* 0x000fe40003f05270 */
[----:B------:R-:W-:Y:S01]  /*74d0*/  LEA R91, R85, UR43, 0x3 ;  /* 0x0000002b555b7c11 */ /* 0x000fe2000f8e18ff */
[----:B--2---:R-:W1:Y:S08]  /*74e0*/  LDTM.16dp128bit.x8 R4, tmem[UR4+0x20] ;  /* 0x00002004000479ee */ /* 0x004e700008180000 */
[----:B------:R-:W-:Y:S02]  /*74f0*/  @P6 LEA R40, R40, UR43, 0x3 ;  /* 0x0000002b28286c11 */ /* 0x000fe4000f8e18ff */
[----:B------:R-:W-:Y:S03]  /*7500*/  @P6 SHF.L.U32 R92, RZ, 0x1f, RZ ;  /* 0x0000001fff5c6819 */ /* 0x000fe600000006ff */
[----:B------:R-:W-:Y:S05]  /*7510*/  @P6 VIADD R40, R40, 0x60 ;  /* 0x0000006028286836 */ /* 0x000fea0000000000 */
[----:B---3--:R-:W-:Y:S01]  /*7520*/  @P6 PRMT R40, R89, 0x654, R40 ;  /* 0x0000065459286816 */ /* 0x008fe20000000028 */
[C---:B-1----:R-:W-:Y:S01]  /*7530*/  FMUL R0, R24.reuse, R4 ;  /* 0x0000000418007220 */ /* 0x042fe20000400000 */
[C---:B------:R-:W-:Y:S01]  /*7540*/  FMUL R2, R24.reuse, R5 ;  /* 0x0000000518027220 */ /* 0x040fe20000400000 */
[C---:B------:R-:W-:Y:S01]  /*7550*/  FMUL R3, R24.reuse, R10 ;  /* 0x0000000a18037220 */ /* 0x040fe20000400000 */
[----:B------:R-:W-:Y:S01]  /*7560*/  FMUL R4, R24, R11 ;  /* 0x0000000b18047220 */ /* 0x000fe20000400000 */
[C---:B------:R-:W-:Y:S01]  /*7570*/  FFMA R28, R27.reuse, R20, R0 ;  /* 0x000000141b1c7223 */ /* 0x040fe20000000000 */
[----:B----4-:R-:W-:Y:S01]  /*7580*/  LOP3.LUT R20, R52, 0xffffe000, RZ, 0xc0, !PT ;  /* 0xffffe00034147812 */ /* 0x010fe200078ec0ff */
        /* <DEDUP_REMOVED lines=8> */
[----:B------:R-:W-:Y:S01]  /*7610*/  FFMA R31, R27, R21, R2 ;  /* 0x000000151b1f7223 */ /* 0x000fe20000000002 */
[----:B------:R-:W-:Y:S01]  /*7620*/  LOP3.LUT R21, R53, 0xffffe000, RZ, 0xc0, !PT ;  /* 0xffffe00035157812 */ /* 0x000fe200078ec0ff */
[C---:B------:R-:W-:Y:S01]  /*7630*/  FMUL R0, R24.reuse, R8 ;  /* 0x0000000818007220 */ /* 0x040fe20000400000 */
[----:B------:R-:W-:Y:S01]  /*7640*/  F2FP.TF32.F32.PACK_B R30, R30 ;  /* 0x0000001eff1e723e */ /* 0x000fe200024050ff */
[----:B------:R-:W-:Y:S01]  /*7650*/  FMUL R2, R24, R9 ;  /* 0x0000000918027220 */ /* 0x000fe20000400000 */
[----:B------:R-:W-:Y:S01]  /*7660*/  F2FP.TF32.F32.PACK_B R31, R31 ;  /* 0x0000001fff1f723e */ /* 0x000fe200024050ff */
[C---:B------:R-:W-:Y:S01]  /*7670*/  FFMA R32, R27.reuse, R20, R0 ;  /* 0x000000141b207223 */ /* 0x040fe20000000000 */
[----:B------:R-:W-:Y:S01]  /*7680*/  LOP3.LUT R20, R54, 0xffffe000, RZ, 0xc0, !PT ;  /* 0xffffe00036147812 */ /* 0x000fe200078ec0ff */
[----:B------:R-:W-:Y:S01]  /*7690*/  FFMA R33, R27, R21, R2 ;  /* 0x000000151b217223 */ /* 0x000fe20000000002 */
[----:B------:R-:W-:Y:S01]  /*76a0*/  LOP3.LUT R21, R49, 0xffffe000, RZ, 0xc0, !PT ;  /* 0xffffe00031157812 */ /* 0x000fe200078ec0ff */
[----:B------:R1:W-:Y:S01]  /*76b0*/  STSM.16.M88.4 [R81+0x2400], R28 ;  /* 0x0024001c51007844 */ /* 0x0003e20000000200 */
[----:B------:R-:W-:Y:S01]  /*76c0*/  F2FP.TF32.F32.PACK_B R32, R32 ;  /* 0x00000020ff20723e */ /* 0x000fe200024050ff */
[C---:B------:R-:W-:Y:S01]  /*76d0*/  FFMA R34, R27.reuse, R20, R3 ;  /* 0x000000141b227223 */ /* 0x040fe20000000003 */
[----:B------:R-:W-:Y:S01]  /*76e0*/  LOP3.LUT R20, R50, 0xffffe000, RZ, 0xc0, !PT ;  /* 0xffffe00032147812 */ /* 0x000fe200078ec0ff */
[C---:B------:R-:W-:Y:S01]  /*76f0*/  FMUL R5, R24.reuse, R12 ;  /* 0x0000000c18057220 */ /* 0x040fe20000400000 */
[----:B------:R-:W-:Y:S01]  /*7700*/  F2FP.TF32.F32.PACK_B R33, R33 ;  /* 0x00000021ff21723e */ /* 0x000fe200024050ff */
[C---:B------:R-:W-:Y:S01]  /*7710*/  FMUL R6, R24.reuse, R13 ;  /* 0x0000000d18067220 */ /* 0x040fe20000400000 */
[----:B------:R-:W-:Y:S01]  /*7720*/  F2FP.TF32.F32.PACK_B R34, R34 ;  /* 0x00000022ff22723e */ /* 0x000fe200024050ff */
[----:B------:R-:W-:Y:S01]  /*7730*/  FMUL R7, R24, R14 ;  /* 0x0000000e18077220 */ /* 0x000fe20000400000 */
[----:B------:R-:W-:Y:S01]  /*7740*/  FFMA R35, R27, R41, R4 ;  /* 0x000000291b237223 */ /* 0x000fe20000000004 */
[----:B------:R-:W-:Y:S01]  /*7750*/  LOP3.LUT R41, R51, 0xffffe000, RZ, 0xc0, !PT ;  /* 0xffffe00033297812 */ /* 0x000fe200078ec0ff */
[C---:B------:R-:W-:Y:S01]  /*7760*/  FFMA R36, R27.reuse, R26, R5 ;  /* 0x0000001a1b247223 */ /* 0x040fe20000000005 */
[----:B------:R-:W-:Y:S01]  /*7770*/  LOP3.LUT R26, R46, 0xffffe000, RZ, 0xc0, !PT ;  /* 0xffffe0002e1a7812 */ /* 0x000fe200078ec0ff */
[C---:B------:R-:W-:Y:S01]  /*7780*/  FFMA R37, R27.reuse, R21, R6 ;  /* 0x000000151b257223 */ /* 0x040fe20000000006 */
[----:B------:R-:W-:Y:S01]  /*7790*/  FMUL R8, R24, R15 ;  /* 0x0000000f18087220 */ /* 0x000fe20000400000 */
[----:B------:R-:W-:Y:S01]  /*77a0*/  FFMA R38, R27, R20, R7 ;  /* 0x000000141b267223 */ /* 0x000fe20000000007 */
[----:B------:R-:W-:Y:S01]  /*77b0*/  LOP3.LUT R20, R44, 0xffffe000, RZ, 0xc0, !PT ;  /* 0xffffe0002c147812 */ /* 0x000fe200078ec0ff */
[C---:B------:R-:W-:Y:S01]  /*77c0*/  FMUL R9, R24.reuse, R16 ;  /* 0x0000001018097220 */ /* 0x040fe20000400000 */
[----:B------:R-:W-:Y:S01]  /*77d0*/  LOP3.LUT R21, R45, 0xffffe000, RZ, 0xc0, !PT ;  /* 0xffffe0002d157812 */ /* 0x000fe200078ec0ff */
[----:B------:R-:W-:Y:S01]  /*77e0*/  FFMA R39, R27, R41, R8 ;  /* 0x000000291b277223 */ /* 0x000fe20000000008 */
[C---:B------:R-:W-:Y:S01]  /*77f0*/  FMUL R10, R24.reuse, R17 ;  /* 0x00000011180a7220 */ /* 0x040fe20000400000 */
[C---:B------:R-:W-:Y:S01]  /*7800*/  FMUL R11, R24.reuse, R18 ;  /* 0x00000012180b7220 */ /* 0x040fe20000400000 */
[----:B------:R-:W-:Y:S01]  /*7810*/  LOP3.LUT R41, R47, 0xffffe000, RZ, 0xc0, !PT ;  /* 0xffffe0002f297812 */ /* 0x000fe200078ec0ff */
[----:B------:R-:W-:Y:S01]  /*7820*/  FMUL R12, R24, R19 ;  /* 0x00000013180c7220 */ /* 0x000fe20000400000 */
[----:B------:R-:W-:Y:S02]  /*7830*/  F2FP.TF32.F32.PACK_B R35, R35 ;  /* 0x00000023ff23723e */ /* 0x000fe400024050ff */
[----:B------:R-:W-:Y:S02]  /*7840*/  F2FP.TF32.F32.PACK_B R36, R36 ;  /* 0x00000024ff24723e */ /* 0x000fe400024050ff */
[----:B------:R-:W-:Y:S01]  /*7850*/  F2FP.TF32.F32.PACK_B R37, R37 ;  /* 0x00000025ff25723e */ /* 0x000fe200024050ff */
[----:B------:R2:W-:Y:S01]  /*7860*/  STSM.16.M88.4 [R80+0x2400], R32 ;  /* 0x0024002050007844 */ /* 0x0005e20000000200 */
[----:B------:R-:W-:Y:S01]  /*7870*/  F2FP.TF32.F32.PACK_B R38, R38 ;  /* 0x00000026ff26723e */ /* 0x000fe200024050ff */
[C---:B-1----:R-:W-:Y:S01]  /*7880*/  FFMA R28, R27.reuse, R20, R9 ;  /* 0x000000141b1c7223 */ /* 0x042fe20000000009 */
[C---:B------:R-:W-:Y:S01]  /*7890*/  FFMA R29, R27.reuse, R21, R10 ;  /* 0x000000151b1d7223 */ /* 0x040fe2000000000a */
[C---:B------:R-:W-:Y:S01]  /*78a0*/  FFMA R30, R27.reuse, R26, R11 ;  /* 0x0000001a1b1e7223 */ /* 0x040fe2000000000b */
[----:B------:R-:W-:Y:S01]  /*78b0*/  FFMA R31, R27, R41, R12 ;  /* 0x000000291b1f7223 */ /* 0x000fe2000000000c */
[----:B------:R-:W-:Y:S02]  /*78c0*/  F2FP.TF32.F32.PACK_B R39, R39 ;  /* 0x00000027ff27723e */ /* 0x000fe400024050ff */
[----:B------:R-:W-:Y:S02]  /*78d0*/  F2FP.TF32.F32.PACK_B R28, R28 ;  /* 0x0000001cff1c723e */ /* 0x000fe400024050ff */
[----:B------:R-:W-:Y:S01]  /*78e0*/  F2FP.TF32.F32.PACK_B R29, R29 ;  /* 0x0000001dff1d723e */ /* 0x000fe200024050ff */
[----:B------:R2:W-:Y:S01]  /*78f0*/  STSM.16.M88.4 [R84+0x2000], R36 ;  /* 0x0020002454007844 */ /* 0x0005e20000000200 */
[----:B------:R-:W-:Y:S02]  /*7900*/  F2FP.TF32.F32.PACK_B R30, R30 ;  /* 0x0000001eff1e723e */ /* 0x000fe400024050ff */
[----:B------:R-:W-:Y:S05]  /*7910*/  F2FP.TF32.F32.PACK_B R31, R31 ;  /* 0x0000001fff1f723e */ /* 0x000fea00024050ff */
[----:B------:R2:W-:Y:S01]  /*7920*/  STSM.16.M88.4 [R83+0x2000], R28 ;  /* 0x0020001c53007844 */ /* 0x0005e20000000200 */
[----:B------:R-:W-:Y:S01]  /*7930*/  @!PT LDS RZ, [RZ] ;  /* 0x00000000fffff984 */ /* 0x000fe20000000800 */
[----:B------:R-:W-:Y:S01]  /*7940*/  @!PT LDS RZ, [RZ] ;  /* 0x00000000fffff984 */ /* 0x000fe20000000800 */
[----:B------:R-:W-:Y:S01]  /*7950*/  @!PT LDS RZ, [RZ] ;  /* 0x00000000fffff984 */ /* 0x000fe20000000800 */
[----:B------:R-:W-:Y:S01]  /*7960*/  @!PT LDS RZ, [RZ] ;  /* 0x00000000fffff984 */ /* 0x000fe20000000800 */
[----:B------:R1:W-:Y:S07]  /*7970*/  MEMBAR.ALL.CTA ;  /* 0x0000000000007992 */ /* 0x0003ee0000008000 */
[----:B-1----:R-:W1:Y:S02]  /*7980*/  FENCE.VIEW.ASYNC.S ;  /* 0x00000000000073c6 */ /* 0x002e640000000000 */
[----:B-1----:R-:W-:Y:S06]  /*7990*/  BAR.SYNC.DEFER_BLOCKING 0x1, 0x80 ;  /* 0x0042000000007b1d */ /* 0x002fec0000010000 */
[----:B------:R-:W-:Y:S05]  /*79a0*/  @P0 BRA `(.L_x_119) ;  /* 0x0000000000240947 */ /* 0x000fea0003800000 */
[----:B------:R-:W-:Y:S02]  /*79b0*/  UIADD3 UR4, UP0, UPT, UR54, 0x680, URZ ;  /* 0x0000068036047890 */ /* 0x000fe4000ff1e0ff */
[----:B------:R-:W-:Y:S02]  /*79c0*/  UIADD3 UR9, UPT, UPT, UR49, 0x20, URZ ;  /* 0x0000002031097890 */ /* 0x000fe4000fffe0ff */
[----:B------:R-:W-:Y:S02]  /*79d0*/  UIADD3 UR8, UPT, UPT, UR43, 0x2400, URZ ;  /* 0x000024002b087890 */ /* 0x000fe4000fffe0ff */
[----:B------:R-:W-:Y:S01]  /*79e0*/  UIADD3.X UR5, UPT, UPT, URZ, UR55, URZ, UP0, !UPT ;  /* 0x00000037ff057290 */ /* 0x000fe200087fe4ff */
[----:B------:R-:W-:Y:S01]  /*79f0*/  UMOV UR10, UR50 ;  /* 0x00000032000a7c82 */ /* 0x000fe20008000000 */
[----:B------:R-:W-:Y:S07]  /*7a00*/  UMOV UR11, UR36 ;  /* 0x00000024000b7c82 */ /* 0x000fee0008000000 */
[----:B------:R1:W-:Y:S01]  /*7a10*/  UTMASTG.3D [UR8], [UR4] ;  /* 0x00000008040073b5 */ /* 0x0003e20008010000 */
[----:B------:R0:W-:Y:S01]  /*7a20*/  UTMACMDFLUSH ;  /* 0x00000000000079b7 */ /* 0x0001e20000000000 */
[----:B-1----:R-:W-:Y:S04]  /*7a30*/  DEPBAR.LE SB0, 0x1 ;  /* 0x000080400000791a */ /* 0x002fe80000000000 */
.L_x_119:
[----:B------:R-:W-:Y:S05]  /*7a40*/  BSYNC.RECONVERGENT B0 ;  /* 0x0000000000007941 */ /* 0x000fea0003800200 */
.L_x_118:
[----:B------:R-:W-:Y:S01]  /*7a50*/  BAR.SYNC.DEFER_BLOCKING 0x1, 0x80 ;  /* 0x0042000000007b1d */ /* 0x000fe20000010000 */
[----:B------:R-:W-:Y:S04]  /*7a60*/  UIADD3 UR4, UPT, UPT, UR47, 0x1, URZ ;  /* 0x000000012f047890 */ /* 0x000fe8000fffe0ff */
[----:B------:R-:W-:Y:S04]  /*7a70*/  UISETP.NE.AND UP0, UPT, UR4, 0x4, UPT ;  /* 0x000000040400788c */ /* 0x000fe8000bf05270 */
[----:B------:R-:W-:Y:S01]  /*7a80*/  USEL UR46, UR4, URZ, UP0 ;  /* 0x000000ff042e7287 */ /* 0x000fe20008000000 */
[----:B------:R1:W-:Y:S01]  /*7a90*/  @P6 SYNCS.ARRIVE.TRANS64.RED.A1T0 RZ, [R40+URZ], RZ ;  /* 0x000000ff28ff69a7 */ /* 0x0003e200081004ff */
[----:B------:R-:W-:Y:S01]  /*7aa0*/  BSSY B1, `(.L_x_120) ;  /* 0x0000018000017945 */ /* 0x000fe20003800000 */
[----:B------:R-:W3:Y:S02]  /*7ab0*/  @P6 SYNCS.PHASECHK.TRANS64.TRYWAIT P0, [R91+URZ+0x40], R92 ;  /* 0x0000405c5b0065a7 */ /* 0x000ee400080011ff */
[----:B---3--:R-:W-:Y:S01]  /*7ac0*/  @P6 SEL R87, RZ, 0x1, !P0 ;  /* 0x00000001ff576807 */ /* 0x008fe20004000000 */
[----:B-1----:R-:W-:Y:S06]  /*7ad0*/  @!P6 BRA `(.L_x_121) ;  /* 0x000000000050e947 */ /* 0x002fec0003800000 */
        /* <DEDUP_REMOVED lines=8> */
[----:B------:R-:W-:Y:S04]  /*7b60*/  SHF.L.U32 R4, RZ, 0x1f, RZ ;  /* 0x0000001fff047819 */ /* 0x000fe800000006ff */
[----:B------:R-:W1:Y:S02]  /*7b70*/  SYNCS.PHASECHK.TRANS64.TRYWAIT P0, [R91+URZ+0x40], R4 ;  /* 0x000040045b0075a7 */ /* 0x000e6400080011ff */
[----:B-1----:R-:W-:Y:S05]  /*7b80*/  @!P0 BRA `(.L_x_124) ;  /* 0x00000048000c8947 */ /* 0x002fea0003800000 */
.L_x_123:
[----:B------:R-:W-:Y:S05]  /*7b90*/  BSYNC B0 ;  /* 0x0000000000007941 */ /* 0x000fea0003800000 */
.L_x_122:
        /* <DEDUP_REMOVED lines=8> */
.L_x_121:
[----:B------:R-:W-:Y:S05]  /*7c20*/  BSYNC B1 ;  /* 0x0000000000017941 */ /* 0x000fea0003800000 */
.L_x_120:
[----:B-1----:R-:W-:Y:S05]  /*7c30*/  VIADD R3, R25, 0x40 ;  /* 0x0000004019037836 */ /* 0x002fea0000000000 */
[----:B------:R-:W-:Y:S04]  /*7c40*/  SHF.R.U32.HI R3, RZ, 0x15, R3 ;  /* 0x00000015ff037819 */ /* 0x000fe80000011603 */
[----:B------:R-:W-:Y:S11]  /*7c50*/  LOP3.LUT P0, RZ, R3, 0x3, R64, 0x48, !PT ;  /* 0x0000000303ff7812 */ /* 0x000ff60007804840 */
[----:B------:R-:W-:Y:S02]  /*7c60*/  @!UPT UIADD3 URZ, UPT, UPT, URZ, URZ, URZ ;  /* 0x000000fffffff290 */ /* 0x000fe4000fffe0ff */
[----:B------:R-:W-:Y:S05]  /*7c70*/  @!P0 BRA `(.L_x_125) ;  /* 0x0000000000408947 */ /* 0x000fea0003800000 */
[----:B------:R-:W1:Y:S01]  /*7c80*/  LDCU.64 UR8, c[0x4][0x70] ;  /* 0x01000e00ff0877ac */ /* 0x000e620008000a00 */
[----:B------:R-:W-:Y:S01]  /*7c90*/  MOV R3, 0x0 ;  /* 0x0000000000037802 */ /* 0x000fe20000000f00 */
[----:B------:R-:W-:Y:S02]  /*7ca0*/  HFMA2 R12, -RZ, RZ, 0, 5.9604644775390625e-08 ;  /* 0x00000001ff0c7431 */ /* 0x000fe400000001ff */
[----:B------:R-:W-:Y:S02]  /*7cb0*/  IMAD.MOV.U32 R8, RZ, RZ, 0x192 ;  /* 0x00000192ff087424 */ /* 0x000fe400078e00ff */
[----:B------:R-:W-:Y:S01]  /*7cc0*/  IMAD.MOV.U32 R13, RZ, RZ, RZ ;  /* 0x000000ffff0d7224 */ /* 0x000fe200078e00ff */
[----:B------:R-:W5:Y:S01]  /*7cd0*/  LDCU.64 UR6, c[0x4][0x78] ;  /* 0x01000f00ff0677ac */ /* 0x000f620008000a00 */
[----:B------:R-:W2:Y:S01]  /*7ce0*/  LDC.64 R2, c[0x4][R3] ;  /* 0x0100000003027b82 */ /* 0x000ea20000000a00 */
[----:B------:R-:W3:Y:S01]  /*7cf0*/  LDCU.64 UR4, c[0x4][0x10] ;  /* 0x01000200ff0477ac */ /* 0x000ee20008000a00 */
[----:B-1----:R-:W-:Y:S01]  /*7d00*/  MOV R5, UR9 ;  /* 0x0000000900057c02 */ /* 0x002fe20008000f00 */
[----:B------:R-:W-:Y:S01]  /*7d10*/  IMAD.U32 R4, RZ, RZ, UR8 ;  /* 0x00000008ff047e24 */ /* 0x000fe2000f8e00ff */
[----:B-----5:R-:W-:Y:S01]  /*7d20*/  MOV R7, UR7 ;  /* 0x0000000700077c02 */ /* 0x020fe20008000f00 */
[----:B------:R-:W-:Y:S01]  /*7d30*/  IMAD.U32 R6, RZ, RZ, UR6 ;  /* 0x00000006ff067e24 */ /* 0x000fe2000f8e00ff */
[----:B---3--:R-:W-:Y:S01]  /*7d40*/  MOV R11, UR5 ;  /* 0x00000005000b7c02 */ /* 0x008fe20008000f00 */
[----:B------:R-:W-:Y:S02]  /*7d50*/  IMAD.U32 R10, RZ, RZ, UR4 ;  /* 0x00000004ff0a7e24 */ /* 0x000fe4000f8e00ff */
[----:B------:R-:W-:Y:S07]  /*7d60*/  LEPC R20, `(.L_x_125) ;  /* 0x000000001014794e */ /* 0x000fee0000000000 */
[----:B--2-4-:R-:W-:Y:S05]  /*7d70*/  CALL.ABS.NOINC R2 ;  /* 0x0000000002007343 */ /* 0x014fea0003c00000 */
.L_x_125:
[----:B---3--:R-:W-:Y:S01]  /*7d80*/  LOP3.LUT R20, R56, 0xffffe000, RZ, 0xc0, !PT ;  /* 0xffffe00038147812 */ /* 0x008fe200078ec0ff */
[----:B------:R-:W-:Y:S05]  /*7d90*/  WARPSYNC.ALL ;  /* 0x0000000000007948 */ /* 0x000fea0003800000 */
[----:B------:R-:W-:Y:S01]  /*7da0*/  R2UR UR4, R25 ;  /* 0x00000000190472ca */ /* 0x000fe200000e0000 */
[----:B------:R-:W-:Y:S01]  /*7db0*/  IMAD.U32 R91, RZ, RZ, UR46 ;  /* 0x0000002eff5b7e24 */ /* 0x000fe2000f8e00ff */
[----:B------:R-:W-:Y:S01]  /*7dc0*/  LOP3.LUT R21, R57, 0xffffe000, RZ, 0xc0, !PT ;  /* 0xffffe00039157812 */ /* 0x000fe200078ec0ff */
[----:B------:R-:W-:Y:S01]  /*7dd0*/  BSSY.RECONVERGENT B0, `(.L_x_126) ;  /* 0x000005c000007945 */ /* 0x000fe20003800200 */
[----:B------:R-:W-:Y:S02]  /*7de0*/  LOP3.LUT R41, R58, 0xffffe000, RZ, 0xc0, !PT ;  /* 0xffffe0003a297812 */ /* 0x000fe400078ec0ff */
[----:B----4-:R-:W-:Y:S02]  /*7df0*/  LOP3.LUT R26, R54, 0xffffe000, RZ, 0xc0, !PT ;  /* 0xffffe000361a7812 */ /* 0x010fe400078ec0ff */
[----:B------:R-:W-:Y:S02]  /*7e00*/  LOP3.LUT R40, R50, 0xffffe000, RZ, 0xc0, !PT ;  /* 0xffffe00032287812 */ /* 0x000fe400078ec0ff */
[----:B------:R-:W-:Y:S02]  /*7e10*/  ISETP.NE.AND P6, PT, R79, RZ, PT ;  /* 0x000000ff4f00720c */ /* 0x000fe40003fc5270 */
[----:B------:R-:W-:Y:S01]  /*7e20*/  ISETP.NE.AND P0, PT, R75, RZ, PT ;  /* 0x000000ff4b00720c */ /* 0x000fe20003f05270 */
[----:B------:R-:W1:Y:S01]  /*7e30*/  LDTM.16dp128bit.x8 R4, tmem[UR4+0x40] ;  /* 0x00004004000479ee */ /* 0x000e620008180000 */
[----:B------:R-:W-:Y:S09]  /*7e40*/  LEA R93, R85, UR43, 0x3 ;  /* 0x0000002b555d7c11 */ /* 0x000ff2000f8e18ff */
[----:B------:R-:W-:Y:S05]  /*7e50*/  @P6 LEA R91, R91, UR43, 0x3 ;  /* 0x0000002b5b5b6c11 */ /* 0x000fea000f8e18ff */
[----:B------:R-:W-:Y:S05]  /*7e60*/  @P6 VIADD R92, R91, 0x60 ;  /* 0x000000605b5c6836 */ /* 0x000fea0000000000 */
[----:B------:R-:W-:Y:S01]  /*7e70*/  @P6 PRMT R92, R89, 0x654, R92 ;  /* 0x00000654595c6816 */ /* 0x000fe2000000005c */
[C---:B-1----:R-:W-:Y:S01]  /*7e80*/  FMUL R0, R24.reuse, R4 ;  /* 0x0000000418007220 */ /* 0x042fe20000400000 */
[C---:B------:R-:W-:Y:S01]  /*7e90*/  FMUL R2, R24.reuse, R5 ;  /* 0x0000000518027220 */ /* 0x040fe20000400000 */
[C---:B------:R-:W-:Y:S01]  /*7ea0*/  FMUL R3, R24.reuse, R10 ;  /* 0x0000000a18037220 */ /* 0x040fe20000400000 */
[----:B------:R-:W-:Y:S01]  /*7eb0*/  FMUL R4, R24, R11 ;  /* 0x0000000b18047220 */ /* 0x000fe20000400000 */
[C---:B--2---:R-:W-:Y:S01]  /*7ec0*/  FFMA R28, R27.reuse, R20, R0 ;  /* 0x000000141b1c7223 */ /* 0x044fe20000000000 */
[----:B------:R-:W-:Y:S01]  /*7ed0*/  LOP3.LUT R20, R52, 0xffffe000, RZ, 0xc0, !PT ;  /* 0xffffe00034147812 */ /* 0x000fe200078ec0ff */
        /* <DEDUP_REMOVED lines=14> */
[----:B------:R-:W-:Y:S01]  /*7fc0*/  FFMA R32, R27, R20, R0 ;  /* 0x000000141b207223 */ /* 0x000fe20000000000 */
        /* <DEDUP_REMOVED lines=12> */
[----:B------:R-:W-:Y:S01]  /*8090*/  @P6 SHF.L.U32 R14, RZ, 0x1f, RZ ;  /* 0x0000001fff0e6819 */ /* 0x000fe200000006ff */
[C---:B------:R-:W-:Y:S01]  /*80a0*/  FFMA R35, R27.reuse, R20, R4 ;  /* 0x000000141b237223 */ /* 0x040fe20000000004 */
[----:B------:R-:W-:Y:S01]  /*80b0*/  LOP3.LUT R20, R44, 0xffffe000, RZ, 0xc0, !PT ;  /* 0xffffe0002c147812 */ /* 0x000fe200078ec0ff */
[C---:B------:R-:W-:Y:S01]  /*80c0*/  FMUL R8, R24.reuse, R15 ;  /* 0x0000000f18087220 */ /* 0x040fe20000400000 */
[C---:B------:R-:W-:Y:S01]  /*80d0*/  FFMA R36, R27.reuse, R26, R5 ;  /* 0x0000001a1b247223 */ /* 0x040fe20000000005 */
[C---:B------:R-:W-:Y:S01]  /*80e0*/  FFMA R37, R27.reuse, R21, R6 ;  /* 0x000000151b257223 */ /* 0x040fe20000000006 */
[----:B------:R-:W-:Y:S01]  /*80f0*/  FFMA R38, R27, R40, R7 ;  /* 0x000000281b267223 */ /* 0x000fe20000000007 */
[C---:B------:R-:W-:Y:S01]  /*8100*/  FMUL R9, R24.reuse, R16 ;  /* 0x0000001018097220 */ /* 0x040fe20000400000 */
[----:B------:R-:W-:Y:S01]  /*8110*/  LOP3.LUT R21, R45, 0xffffe000, RZ, 0xc0, !PT ;  /* 0xffffe0002d157812 */ /* 0x000fe200078ec0ff */
[----:B------:R-:W-:Y:S01]  /*8120*/  FFMA R39, R27, R41, R8 ;  /* 0x000000291b277223 */ /* 0x000fe20000000008 */
[----:B------:R-:W-:Y:S01]  /*8130*/  FMUL R10, R24, R17 ;  /* 0x00000011180a7220 */ /* 0x000fe20000400000 */
[----:B------:R-:W-:Y:S01]  /*8140*/  LOP3.LUT R26, R46, 0xffffe000, RZ, 0xc0, !PT ;  /* 0xffffe0002e1a7812 */ /* 0x000fe200078ec0ff */
        /* <DEDUP_REMOVED lines=36> */
.L_x_127:
[----:B------:R-:W-:Y:S05]  /*8390*/  BSYNC.RECONVERGENT B0 ;  /* 0x0000000000007941 */ /* 0x000fea0003800200 */
.L_x_126:
[----:B------:R-:W-:Y:S01]  /*83a0*/  BAR.SYNC.DEFER_BLOCKING 0x1, 0x80 ;  /* 0x0042000000007b1d */ /* 0x000fe20000010000 */
[----:B------:R-:W-:Y:S01]  /*83b0*/  UIADD3 UR4, UPT, UPT, UR46, 0x1, URZ ;  /* 0x000000012e047890 */ /* 0x000fe2000fffe0ff */
[----:B------:R-:W-:Y:S03]  /*83c0*/  HFMA2 R91, -RZ, RZ, 0, 0 ;  /* 0x00000000ff5b7431 */ /* 0x000fe600000001ff */
        /* <DEDUP_REMOVED lines=18> */
.L_x_131:
[----:B------:R-:W-:Y:S05]  /*84f0*/  BSYNC B0 ;  /* 0x0000000000007941 */ /* 0x000fea0003800000 */
.L_x_130:
[----:B------:R-:W-:Y:S01]  /*8500*/  ISETP.NE.AND P0, PT, R88, RZ, PT ;  /* 0x000000ff5800720c */ /* 0x000fe20003f05270 */
[----:B------:R-:W-:Y:S11]  /*8510*/  VIADD R85, R85, 0x1 ;  /* 0x0000000155557836 */ /* 0x000ff60000000000 */
[----:B------:R-:W-:Y:S01]  /*8520*/  @!UPT UIADD3 URZ, UPT, UPT, URZ, URZ, URZ ;  /* 0x000000fffffff290 */ /* 0x000fe2000fffe0ff */
[----:B-1----:R-:W-:Y:S01]  /*8530*/  @P0 IMAD.IADD R4, R73, 0x1, R0 ;  /* 0x0000000149040824 */ /* 0x002fe200078e0200 */
[----:B------:R-:W-:Y:S05]  /*8540*/  @P0 WARPSYNC.ALL ;  /* 0x0000000000000948 */ /* 0x000fea0003800000 */
[----:B------:R1:W3:Y:S04]  /*8550*/  @P0 LDSM.16.M88.4 R56, [R3+UR43+0x400] ;  /* 0x0004002b0338083b */ /* 0x0002e80008000200 */
[----:B------:R1:W4:Y:S04]  /*8560*/  @P0 LDSM.16.M88.4 R52, [R2+0x400] ;  /* 0x000400000234083b */ /* 0x0003280000000200 */
[----:B------:R1:W1:Y:S04]  /*8570*/  @P0 LDSM.16.M88.4 R48, [R0+0x400] ;  /* 0x000400000030083b */ /* 0x0002680000000200 */
[----:B------:R1:W1:Y:S01]  /*8580*/  @P0 LDSM.16.M88.4 R44, [R4+0x400] ;  /* 0x00040000042c083b */ /* 0x0002620000000200 */
[C---:B------:R-:W-:Y:S04]  /*8590*/  ISETP.NE.AND P0, PT, R85.reuse, 0x4, PT ;  /* 0x000000045500780c */ /* 0x040fe80003f05270 */
[----:B------:R-:W-:Y:S02]  /*85a0*/  SEL R85, R85, RZ, P0 ;  /* 0x000000ff55557207 */ /* 0x000fe40000000000 */
[----:B------:R-:W-:Y:S02]  /*85b0*/  SEL R91, RZ, 0x1, P0 ;  /* 0x00000001ff5b7807 */ /* 0x000fe40000000000 */
.L_x_129:
[----:B------:R-:W-:Y:S05]  /*85c0*/  BSYNC B1 ;  /* 0x0000000000017941 */ /* 0x000fea0003800000 */
.L_x_128:
        /* <DEDUP_REMOVED lines=21> */
.L_x_133:
        /* <DEDUP_REMOVED lines=42> */
[----:B------:R-:W-:Y:S01]  /*89c0*/  FFMA R34, R27, R26, R3 ;  /* 0x0000001a1b227223 */ /* 0x000fe20000000003 */
[----:B------:R-:W-:Y:S01]  /*89d0*/  LOP3.LUT R26, R48, 0xffffe000, RZ, 0xc0, !PT ;  /* 0xffffe000301a7812 */ /* 0x000fe200078ec0ff */
[C---:B------:R-:W-:Y:S01]  /*89e0*/  FMUL R5, R24.reuse, R12 ;  /* 0x0000000c18057220 */ /* 0x040fe20000400000 */
[----:B------:R-:W-:Y:S01]  /*89f0*/  F2FP.TF32.F32.PACK_B R33, R33 ;  /* 0x00000021ff21723e */ /* 0x000fe200024050ff */
[C---:B------:R-:W-:Y:S01]  /*8a00*/  FMUL R6, R24.reuse, R13 ;  /* 0x0000000d18067220 */ /* 0x040fe20000400000 */
[----:B------:R-:W-:Y:S01]  /*8a10*/  F2FP.TF32.F32.PACK_B R34, R34 ;  /* 0x00000022ff22723e */ /* 0x000fe200024050ff */
[----:B------:R-:W-:Y:S01]  /*8a20*/  FMUL R7, R24, R14 ;  /* 0x0000000e18077220 */ /* 0x000fe20000400000 */
[----:B------:R-:W-:Y:S01]  /*8a30*/  @P6 SHF.L.U32 R14, R91, 0x1f, RZ ;  /* 0x0000001f5b0e6819 */ /* 0x000fe200000006ff */
        /* <DEDUP_REMOVED lines=47> */
.L_x_135:
[----:B------:R-:W-:Y:S05]  /*8d30*/  BSYNC.RECONVERGENT B0 ;  /* 0x0000000000007941 */ /* 0x000fea0003800200 */
.L_x_134:
        /* <DEDUP_REMOVED lines=17> */
[----:B------:R-:W-:Y:S04]  /*8e50*/  SHF.L.U32 R4, R91, 0x1f, RZ ;  /* 0x0000001f5b047819 */ /* 0x000fe800000006ff */
[----:B------:R-:W1:Y:S02]  /*8e60*/  SYNCS.PHASECHK.TRANS64.TRYWAIT P0, [R93+URZ+0x40], R4 ;  /* 0x000040045d0075a7 */ /* 0x000e6400080011ff */
[----:B-1----:R-:W-:Y:S05]  /*8e70*/  @!P0 BRA `(.L_x_140) ;  /* 0x0000003400788947 */ /* 0x002fea0003800000 */
.L_x_139:
[----:B------:R-:W-:Y:S05]  /*8e80*/  BSYNC B0 ;  /* 0x0000000000007941 */ /* 0x000fea0003800000 */
.L_x_138:
        /* <DEDUP_REMOVED lines=10> */
[----:B------:R-:W-:Y:S02]  /*8f30*/  SEL R6, RZ, 0x1, P0 ;  /* 0x00000001ff067807 */ /* 0x000fe40000000000 */
[----:B------:R-:W-:Y:S02]  /*8f40*/  SEL R85, R85, RZ, P0 ;  /* 0x000000ff55557207 */ /* 0x000fe40000000000 */
[----:B------:R-:W-:Y:S02]  /*8f50*/  LOP3.LUT R91, R91, R6, RZ, 0x3c, !PT ;  /* 0x000000065b5b7212 */ /* 0x000fe400078e3cff */
.L_x_137:
[----:B------:R-:W-:Y:S05]  /*8f60*/  BSYNC B1 ;  /* 0x0000000000017941 */ /* 0x000fea0003800000 */
.L_x_136:
        /* <DEDUP_REMOVED lines=21> */
.L_x_141:
        /* <DEDUP_REMOVED lines=88> */
[----:B------:R-:W-:Y:S02]  /*9640*/  UIADD3 UR4, UPT, UPT, UR43, 0x400, URZ ;  /* 0x000004002b047890 */ /* 0x000fe4000fffe0ff */
[----:B------:R-:W-:Y:S01]  /*9650*/  UIADD3 UR9, UPT, UPT, UR49, 0x80, URZ ;  /* 0x0000008031097890 */ /* 0x000fe2000fffe0ff */
[----:B------:R-:W-:Y:S01]  /*9660*/  UMOV UR10, UR50 ;  /* 0x00000032000a7c82 */ /* 0x000fe20008000000 */
[----:B------:R-:W-:Y:S02]  /*9670*/  UMOV UR11, UR36 ;  /* 0x00000024000b7c82 */ /* 0x000fe40008000000 */
[----:B------:R-:W-:Y:S01]  /*9680*/  MOV R68, UR4 ;  /* 0x0000000400447c02 */ /* 0x000fe20008000f00 */
[----:B------:R-:W-:Y:S03]  /*9690*/  UIADD3 UR4, UP0, UPT, UR54, 0x680, URZ ;  /* 0x0000068036047890 */ /* 0x000fe6000ff1e0ff */
[----:B------:R-:W-:Y:S01]  /*96a0*/  R2UR UR8, R68 ;  /* 0x00000000440872ca */ /* 0x000fe200000e0000 */
[----:B------:R-:W-:Y:S11]  /*96b0*/  UIADD3.X UR5, UPT, UPT, URZ, UR55, URZ, UP0, !UPT ;  /* 0x00000037ff057290 */ /* 0x000ff600087fe4ff */
[----:B------:R-:W-:Y:S01]  /*96c0*/  @!UPT UIADD3 URZ, UPT, UPT, URZ, URZ, URZ ;  /* 0x000000fffffff290 */ /* 0x000fe2000fffe0ff */
[----:B------:R1:W-:Y:S01]  /*96d0*/  UTMASTG.3D [UR8], [UR4] ;  /* 0x00000008040073b5 */ /* 0x0003e20008010000 */
[----:B------:R0:W-:Y:S01]  /*96e0*/  UTMACMDFLUSH ;  /* 0x00000000000079b7 */ /* 0x0001e20000000000 */
[----:B-1----:R-:W-:Y:S04]  /*96f0*/  DEPBAR.LE SB0, 0x1 ;  /* 0x000080400000791a */ /* 0x002fe80000000000 */
.L_x_143:
[----:B------:R-:W-:Y:S05]  /*9700*/  BSYNC.RECONVERGENT B0 ;  /* 0x0000000000007941 */ /* 0x000fea0003800200 */
.L_x_142:
        /* <DEDUP_REMOVED lines=20> */
.L_x_147:
[----:B------:R-:W-:Y:S05]  /*9850*/  BSYNC B0 ;  /* 0x0000000000007941 */ /* 0x000fea0003800000 */
.L_x_146:
        /* <DEDUP_REMOVED lines=13> */
.L_x_145:
[----:B------:R-:W-:Y:S05]  /*9930*/  BSYNC B1 ;  /* 0x0000000000017941 */ /* 0x000fea0003800000 */
.L_x_144:
        /* <DEDUP_REMOVED lines=21> */
.L_x_149:
        /* <DEDUP_REMOVED lines=97> */
.L_x_151:
[----:B------:R-:W-:Y:S05]  /*a0a0*/  BSYNC.RECONVERGENT B0 ;  /* 0x0000000000007941 */ /* 0x000fea0003800200 */
.L_x_150:
        /* <DEDUP_REMOVED lines=20> */
.L_x_155:
[----:B------:R-:W-:Y:S05]  /*a1f0*/  BSYNC B0 ;  /* 0x0000000000007941 */ /* 0x000fea0003800000 */
.L_x_154:
        /* <DEDUP_REMOVED lines=13> */
.L_x_153:
[----:B------:R-:W-:Y:S05]  /*a2d0*/  BSYNC B1 ;  /* 0x0000000000017941 */ /* 0x000fea0003800000 */
.L_x_152:
        /* <DEDUP_REMOVED lines=21> */
.L_x_157:
        /* <DEDUP_REMOVED lines=97> */
.L_x_159:
[----:B------:R-:W-:Y:S05]  /*aa40*/  BSYNC.RECONVERGENT B0 ;  /* 0x0000000000007941 */ /* 0x000fea0003800200 */
.L_x_158:
        /* <DEDUP_REMOVED lines=20> */
.L_x_163:
[----:B------:R-:W-:Y:S05]  /*ab90*/  BSYNC B0 ;  /* 0x0000000000007941 */ /* 0x000fea0003800000 */
.L_x_162:
[----:B------:R-:W-:Y:S11]  /*aba0*/  ISETP.NE.AND P0, PT, R88, RZ, PT ;  /* 0x000000ff5800720c */ /* 0x000ff60003f05270 */
[----:B------:R-:W-:Y:S02]  /*abb0*/  @!UPT UIADD3 URZ, UPT, UPT, URZ, URZ, URZ ;  /* 0x000000fffffff290 */ /* 0x000fe4000fffe0ff */
[----:B-1----:R-:W-:Y:S01]  /*abc0*/  @P0 IADD3 R2, PT, PT, R73, R90, RZ ;  /* 0x0000005a49020210 */ /* 0x002fe20007ffe0ff */
[----:B------:R-:W-:Y:S05]  /*abd0*/  @P0 WARPSYNC.ALL ;  /* 0x0000000000000948 */ /* 0x000fea0003800000 */
[----:B------:R1:W3:Y:S04]  /*abe0*/  @P0 LDSM.16.M88.4 R56, [R85+UR43+0x400] ;  /* 0x0004002b5538083b */ /* 0x0002e80008000200 */
[----:B------:R1:W4:Y:S04]  /*abf0*/  @P0 LDSM.16.M88.4 R52, [R0+0x400] ;  /* 0x000400000034083b */ /* 0x0003280000000200 */
[----:B------:R1:W1:Y:S04]  /*ac00*/  @P0 LDSM.16.M88.4 R48, [R90+0x400] ;  /* 0x000400005a30083b */ /* 0x0002680000000200 */
[----:B------:R1:W1:Y:S02]  /*ac10*/  @P0 LDSM.16.M88.4 R44, [R2+0x400] ;  /* 0x00040000022c083b */ /* 0x0002640000000200 */
.L_x_161:
[----:B------:R-:W-:Y:S05]  /*ac20*/  BSYNC B1 ;  /* 0x0000000000017941 */ /* 0x000fea0003800000 */
.L_x_160:
        /* <DEDUP_REMOVED lines=10> */
[----:B------:R-:W2:Y:S01]  /*acd0*/  LDCU.64 UR6, c[0x4][0x78] ;  /* 0x01000f00ff0677ac */ /* 0x000ea20008000a00 */
[----:B-1----:R-:W1:Y:S01]  /*ace0*/  LDC.64 R2, c[0x4][R3] ;  /* 0x0100000003027b82 */ /* 0x002e620000000a00 */
[----:B------:R-:W3:Y:S01]  /*acf0*/  LDCU.64 UR4, c[0x4][0x10] ;  /* 0x01000200ff0477ac */ /* 0x000ee20008000a00 */
[----:B-----5:R-:W-:Y:S01]  /*ad00*/  MOV R5, UR9 ;  /* 0x0000000900057c02 */ /* 0x020fe20008000f00 */
[----:B------:R-:W-:Y:S01]  /*ad10*/  IMAD.U32 R4, RZ, RZ, UR8 ;  /* 0x00000008ff047e24 */ /* 0x000fe2000f8e00ff */
[----:B--2---:R-:W-:Y:S01]  /*ad20*/  MOV R7, UR7 ;  /* 0x0000000700077c02 */ /* 0x004fe20008000f00 */
[----:B------:R-:W-:Y:S01]  /*ad30*/  IMAD.U32 R6, RZ, RZ, UR6 ;  /* 0x00000006ff067e24 */ /* 0x000fe2000f8e00ff */
[----:B---3--:R-:W-:Y:S01]  /*ad40*/  MOV R11, UR5 ;  /* 0x00000005000b7c02 */ /* 0x008fe20008000f00 */
[----:B------:R-:W-:Y:S02]  /*ad50*/  IMAD.U32 R10, RZ, RZ, UR4 ;  /* 0x00000004ff0a7e24 */ /* 0x000fe4000f8e00ff */
[----:B------:R-:W-:Y:S07]  /*ad60*/  LEPC R20, `(.L_x_165) ;  /* 0x000000001014794e */ /* 0x000fee0000000000 */
[----:B-1--4-:R-:W-:Y:S05]  /*ad70*/  CALL.ABS.NOINC R2 ;  /* 0x0000000002007343 */ /* 0x012fea0003c00000 */
.L_x_165:
[----:B------:R-:W-:Y:S01]  /*ad80*/  ISETP.NE.AND P0, PT, R75, RZ, PT ;  /* 0x000000ff4b00720c */ /* 0x000fe20003f05270 */
[----:B------:R-:W-:Y:S05]  /*ad90*/  WARPSYNC.ALL ;  /* 0x0000000000007948 */ /* 0x000fea0003800000 */
[----:B------:R-:W-:Y:S01]  /*ada0*/  R2UR UR4, R25 ;  /* 0x00000000190472ca */ /* 0x000fe200000e0000 */
[----:B------:R-:W5:Y:S01]  /*adb0*/  S2UR UR5, SR_CgaCtaId ;  /* 0x00000000000579c3 */ /* 0x000f620000008800 */
[----:B-1-3--:R-:W-:Y:S01]  /*adc0*/  LOP3.LUT R0, R56, 0xffffe000, RZ, 0xc0, !PT ;  /* 0xffffe00038007812 */ /* 0x00afe200078ec0ff */
[----:B------:R-:W-:Y:S01]  /*add0*/  BSSY.RECONVERGENT B0, `(.L_x_166) ;  /* 0x000005b000007945 */ /* 0x000fe20003800200 */
[----:B------:R-:W-:Y:S02]  /*ade0*/  LOP3.LUT R2, R57, 0xffffe000, RZ, 0xc0, !PT ;  /* 0xffffe00039027812 */ /* 0x000fe400078ec0ff */
[----:B------:R-:W-:Y:S02]  /*adf0*/  LOP3.LUT R3, R58, 0xffffe000, RZ, 0xc0, !PT ;  /* 0xffffe0003a037812 */ /* 0x000fe400078ec0ff */
[----:B------:R-:W-:Y:S02]  /*ae00*/  LOP3.LUT R20, R59, 0xffffe000, RZ, 0xc0, !PT ;  /* 0xffffe0003b147812 */ /* 0x000fe400078ec0ff */
[----:B----4-:R-:W-:Y:S02]  /*ae10*/  LOP3.LUT R21, R52, 0xffffe000, RZ, 0xc0, !PT ;  /* 0xffffe00034157812 */ /* 0x010fe400078ec0ff */
[----:B------:R-:W-:Y:S01]  /*ae20*/  LOP3.LUT R26, R53, 0xffffe000, RZ, 0xc0, !PT ;  /* 0xffffe000351a7812 */ /* 0x000fe200078ec0ff */
[----:B------:R-:W1:Y:S01]  /*ae30*/  LDTM.16dp128bit.x8 R4, tmem[UR4+0xe0] ;  /* 0x0000e004000479ee */ /* 0x000e620008180000 */
[----:B------:R-:W-:Y:S01]  /*ae40*/  R2UR UR4, R82 ;  /* 0x00000000520472ca */ /* 0x000fe200000e0000 */
[----:B------:R-:W-:Y:S01]  /*ae50*/  NOP ;  /* 0x0000000000007918 */ /* 0x000fe20000000000 */
[----:B--2---:R-:W-:Y:S02]  /*ae60*/  LOP3.LUT R29, R54, 0xffffe000, RZ, 0xc0, !PT ;  /* 0xffffe000361d7812 */ /* 0x004fe400078ec0ff */
[----:B------:R-:W-:Y:S02]  /*ae70*/  LOP3.LUT R28, R55, 0xffffe000, RZ, 0xc0, !PT ;  /* 0xffffe000371c7812 */ /* 0x000fe400078ec0ff */
[----:B------:R-:W-:Y:S02]  /*ae80*/  LOP3.LUT R31, R48, 0xffffe000, RZ, 0xc0, !PT ;  /* 0xffffe000301f7812 */ /* 0x000fe400078ec0ff */
[----:B------:R-:W-:Y:S02]  /*ae90*/  LOP3.LUT R30, R49, 0xffffe000, RZ, 0xc0, !PT ;  /* 0xffffe000311e7812 */ /* 0x000fe400078ec0ff */
[----:B------:R-:W-:Y:S02]  /*aea0*/  LOP3.LUT R33, R50, 0xffffe000, RZ, 0xc0, !PT ;  /* 0xffffe00032217812 */ /* 0x000fe400078ec0ff */
[----:B------:R-:W-:Y:S01]  /*aeb0*/  LOP3.LUT R32, R51, 0xffffe000, RZ, 0xc0, !PT ;  /* 0xffffe00033207812 */ /* 0x000fe200078ec0ff */
[----:B------:R-:W-:Y:S01]  /*aec0*/  UIADD3 UR4, UPT, UPT, UR4, 0xd0, URZ ;  /* 0x000000d004047890 */ /* 0x000fe2000fffe0ff */
[----:B------:R-:W-:Y:S02]  /*aed0*/  LOP3.LUT R35, R44, 0xffffe000, RZ, 0xc0, !PT ;  /* 0xffffe0002c237812 */ /* 0x000fe400078ec0ff */
[----:B------:R-:W-:Y:S02]  /*aee0*/  LOP3.LUT R34, R45, 0xffffe000, RZ, 0xc0, !PT ;  /* 0xffffe0002d227812 */ /* 0x000fe400078ec0ff */
[----:B------:R-:W-:Y:S02]  /*aef0*/  LOP3.LUT R37, R46, 0xffffe000, RZ, 0xc0, !PT ;  /* 0xffffe0002e257812 */ /* 0x000fe400078ec0ff */
[----:B------:R-:W-:Y:S01]  /*af00*/  LOP3.LUT R36, R47, 0xffffe000, RZ, 0xc0, !PT ;  /* 0xffffe0002f247812 */ /* 0x000fe200078ec0ff */
[C---:B-1----:R-:W-:Y:S01]  /*af10*/  FMUL R4, R24.reuse, R4 ;  /* 0x0000000418047220 */ /* 0x042fe20000400000 */
[C---:B------:R-:W-:Y:S01]  /*af20*/  FMUL R5, R24.reuse, R5 ;  /* 0x0000000518057220 */ /* 0x040fe20000400000 */
[C---:B------:R-:W-:Y:S01]  /*af30*/  FMUL R6, R24.reuse, R6 ;  /* 0x0000000618067220 */ /* 0x040fe20000400000 */
[C---:B------:R-:W-:Y:S01]  /*af40*/  FMUL R7, R24.reuse, R7 ;  /* 0x0000000718077220 */ /* 0x040fe20000400000 */
[C---:B------:R-:W-:Y:S01]  /*af50*/  FFMA R4, R27.reuse, R0, R4 ;  /* 0x000000001b047223 */ /* 0x040fe20000000004 */
[C---:B------:R-:W-:Y:S01]  /*af60*/  FMUL R8, R24.reuse, R8 ;  /* 0x0000000818087220 */ /* 0x040fe20000400000 */
[C---:B------:R-:W-:Y:S01]  /*af70*/  FFMA R5, R27.reuse, R2, R5 ;  /* 0x000000021b057223 */ /* 0x040fe20000000005 */
[C---:B------:R-:W-:Y:S01]  /*af80*/  FMUL R9, R24.reuse, R9 ;  /* 0x0000000918097220 */ /* 0x040fe20000400000 */
[C---:B------:R-:W-:Y:S01]  /*af90*/  FFMA R6, R27.reuse, R3, R6 ;  /* 0x000000031b067223 */ /* 0x040fe20000000006 */
[----:B------:R-:W-:Y:S01]  /*afa0*/  F2FP.TF32.F32.PACK_B R4, R4 ;  /* 0x00000004ff04723e */ /* 0x000fe200024050ff */
[C---:B------:R-:W-:Y:S01]  /*afb0*/  FMUL R10, R24.reuse, R10 ;  /* 0x0000000a180a7220 */ /* 0x040fe20000400000 */
[----:B------:R-:W-:Y:S01]  /*afc0*/  F2FP.TF32.F32.PACK_B R5, R5 ;  /* 0x00000005ff05723e */ /* 0x000fe200024050ff */
[C---:B------:R-:W-:Y:S01]  /*afd0*/  FFMA R7, R27.reuse, R20, R7 ;  /* 0x000000141b077223 */ /* 0x040fe20000000007 */
[C---:B------:R-:W-:Y:S01]  /*afe0*/  FMUL R11, R24.reuse, R11 ;  /* 0x0000000b180b7220 */ /* 0x040fe20000400000 */
[----:B-----5:R-:W-:Y:S01]  /*aff0*/  UPRMT UR4, UR5, 0x654, UR4 ;  /* 0x0000065405047896 */ /* 0x020fe20008000004 */
[C---:B------:R-:W-:Y:S01]  /*b000*/  FFMA R8, R27.reuse, R21, R8 ;  /* 0x000000151b087223 */ /* 0x040fe20000000008 */
[C---:B------:R-:W-:Y:S01]  /*b010*/  FMUL R12, R24.reuse, R12 ;  /* 0x0000000c180c7220 */ /* 0x040fe20000400000 */
[C---:B------:R-:W-:Y:S01]  /*b020*/  FFMA R9, R27.reuse, R26, R9 ;  /* 0x0000001a1b097223 */ /* 0x040fe20000000009 */
[C---:B------:R-:W-:Y:S01]  /*b030*/  FMUL R13, R24.reuse, R13 ;  /* 0x0000000d180d7220 */ /* 0x040fe20000400000 */
[C---:B------:R-:W-:Y:S01]  /*b040*/  FFMA R10, R27.reuse, R29, R10 ;  /* 0x0000001d1b0a7223 */ /* 0x040fe2000000000a */
[C---:B------:R-:W-:Y:S01]  /*b050*/  FMUL R14, R24.reuse, R14 ;  /* 0x0000000e180e7220 */ /* 0x040fe20000400000 */
[C---:B------:R-:W-:Y:S01]  /*b060*/  FFMA R11, R27.reuse, R28, R11 ;  /* 0x0000001c1b0b7223 */ /* 0x040fe2000000000b */
[C---:B------:R-:W-:Y:S01]  /*b070*/  FMUL R15, R24.reuse, R15 ;  /* 0x0000000f180f7220 */ /* 0x040fe20000400000 */
[----:B------:R-:W-:Y:S01]  /*b080*/  F2FP.TF32.F32.PACK_B R6, R6 ;  /* 0x00000006ff06723e */ /* 0x000fe200024050ff */
[C---:B------:R-:W-:Y:S01]  /*b090*/  FFMA R12, R27.reuse, R31, R12 ;  /* 0x0000001f1b0c7223 */ /* 0x040fe2000000000c */
[----:B------:R-:W-:Y:S01]  /*b0a0*/  F2FP.TF32.F32.PACK_B R7, R7 ;  /* 0x00000007ff07723e */ /* 0x000fe200024050ff */
[C---:B------:R-:W-:Y:S01]  /*b0b0*/  FMUL R16, R24.reuse, R16 ;  /* 0x0000001018107220 */ /* 0x040fe20000400000 */
[C---:B------:R-:W-:Y:S01]  /*b0c0*/  FFMA R13, R27.reuse, R30, R13 ;  /* 0x0000001e1b0d7223 */ /* 0x040fe2000000000d */
[C---:B------:R-:W-:Y:S01]  /*b0d0*/  FMUL R17, R24.reuse, R17 ;  /* 0x0000001118117220 */ /* 0x040fe20000400000 */
[C---:B------:R-:W-:Y:S01]  /*b0e0*/  FFMA R14, R27.reuse, R33, R14 ;  /* 0x000000211b0e7223 */ /* 0x040fe2000000000e */
[C---:B------:R-:W-:Y:S01]  /*b0f0*/  FMUL R18, R24.reuse, R18 ;  /* 0x0000001218127220 */ /* 0x040fe20000400000 */
[C---:B------:R-:W-:Y:S01]  /*b100*/  FFMA R15, R27.reuse, R32, R15 ;  /* 0x000000201b0f7223 */ /* 0x040fe2000000000f */
[----:B------:R-:W-:Y:S01]  /*b110*/  FMUL R19, R24, R19 ;  /* 0x0000001318137220 */ /* 0x000fe20000400000 */
[----:B------:R-:W-:Y:S01]  /*b120*/  F2FP.TF32.F32.PACK_B R8, R8 ;  /* 0x00000008ff08723e */ /* 0x000fe200024050ff */
[C---:B------:R-:W-:Y:S01]  /*b130*/  FFMA R16, R27.reuse, R35, R16 ;  /* 0x000000231b107223 */ /* 0x040fe20000000010 */
[----:B------:R-:W-:Y:S01]  /*b140*/  F2FP.TF32.F32.PACK_B R9, R9 ;  /* 0x00000009ff09723e */ /* 0x000fe200024050ff */
[----:B------:R-:W-:Y:S01]  /*b150*/  SYNCS.ARRIVE.TRANS64.RED.A1T0 RZ, [UR4], RZ ;  /* 0x000000ffffff79a7 */ /* 0x000fe20008100404 */
[----:B------:R1:W-:Y:S01]  /*b160*/  STSM.16.M88.4 [R81+0x6400], R4 ;  /* 0x0064000451007844 */ /* 0x0003e20000000200 */
[----:B------:R-:W-:Y:S01]  /*b170*/  F2FP.TF32.F32.PACK_B R10, R10 ;  /* 0x0000000aff0a723e */ /* 0x000fe200024050ff */
[C---:B------:R-:W-:Y:S01]  /*b180*/  FFMA R17, R27.reuse, R34, R17 ;  /* 0x000000221b117223 */ /* 0x040fe20000000011 */
[----:B------:R-:W-:Y:S01]  /*b190*/  F2FP.TF32.F32.PACK_B R11, R11 ;  /* 0x0000000bff0b723e */ /* 0x000fe200024050ff */
[C---:B------:R-:W-:Y:S01]  /*b1a0*/  FFMA R18, R27.reuse, R37, R18 ;  /* 0x000000251b127223 */ /* 0x040fe20000000012 */
[----:B------:R-:W-:Y:S01]  /*b1b0*/  FFMA R19, R27, R36, R19 ;  /* 0x000000241b137223 */ /* 0x000fe20000000013 */
[----:B------:R-:W-:Y:S02]  /*b1c0*/  F2FP.TF32.F32.PACK_B R12, R12 ;  /* 0x0000000cff0c723e */ /* 0x000fe400024050ff */
[----:B------:R1:W-:Y:S01]  /*b1d0*/  STSM.16.M88.4 [R80+0x6400], R8 ;  /* 0x0064000850007844 */ /* 0x0003e20000000200 */
[----:B------:R-:W-:Y:S02]  /*b1e0*/  F2FP.TF32.F32.PACK_B R13, R13 ;  /* 0x0000000dff0d723e */ /* 0x000fe400024050ff */
[----:B------:R-:W-:Y:S02]  /*b1f0*/  F2FP.TF32.F32.PACK_B R14, R14 ;  /* 0x0000000eff0e723e */ /* 0x000fe400024050ff */
        /* <DEDUP_REMOVED lines=23> */
[----:B--2---:R-:W-:Y:S04]  /*b370*/  DEPBAR.LE SB0, 0x1 ;  /* 0x000080400000791a */ /* 0x004fe80000000000 */
.L_x_167:
[----:B------:R-:W-:Y:S05]  /*b380*/  BSYNC.RECONVERGENT B0 ;  /* 0x0000000000007941 */ /* 0x000fea0003800200 */
.L_x_166:
[----:B------:R-:W-:Y:S01]  /*b390*/  BAR.SYNC.DEFER_BLOCKING 0x1, 0x80 ;  /* 0x0042000000007b1d */ /* 0x000fe20000010000 */
[----:B------:R-:W-:Y:S01]  /*b3a0*/  UISETP.NE.AND UP0, UPT, UR52, -0x8, UPT ;  /* 0xfffffff83400788c */ /* 0x000fe2000bf05270 */
[----:B------:R-:W-:Y:S08]  /*b3b0*/  IADD3 R0, PT, PT, R22, 0x1, RZ ;  /* 0x0000000116007810 */ /* 0x000ff00007ffe0ff */
[----:B------:R-:W-:Y:S05]  /*b3c0*/  BRA.U !UP0, `(.L_x_168) ;  /* 0x0000000108247547 */ /* 0x000fea000b800000 */
[----:B------:R-:W-:Y:S01]  /*b3d0*/  ISETP.NE.AND P0, PT, R79, RZ, PT ;  /* 0x000000ff4f00720c */ /* 0x000fe20003f05270 */
[----:B------:R-:W-:Y:S01]  /*b3e0*/  IMAD.U32 R2, RZ, RZ, UR47 ;  /* 0x0000002fff027e24 */ /* 0x000fe2000f8e00ff */
[----:B------:R-:W-:Y:S04]  /*b3f0*/  UIADD3 UR4, UPT, UPT, UR47, 0x1, URZ ;  /* 0x000000012f047890 */ /* 0x000fe8000fffe0ff */
[----:B------:R-:W-:Y:S04]  /*b400*/  UISETP.NE.AND UP0, UPT, UR4, 0x4, UPT ;  /* 0x000000040400788c */ /* 0x000fe8000bf05270 */
[----:B------:R-:W-:Y:S03]  /*b410*/  USEL UR47, UR4, URZ, UP0 ;  /* 0x000000ff042f7287 */ /* 0x000fe60008000000 */
[----:B------:R-:W-:Y:S05]  /*b420*/  @P0 LEA R2, R2, UR43, 0x3 ;  /* 0x0000002b02020c11 */ /* 0x000fea000f8e18ff */
[----:B------:R-:W-:Y:S05]  /*b430*/  @P0 VIADD R2, R2, 0x60 ;  /* 0x0000006002020836 */ /* 0x000fea0000000000 */
[----:B------:R-:W-:Y:S04]  /*b440*/  @P0 PRMT R2, R89, 0x654, R2 ;  /* 0x0000065459020816 */ /* 0x000fe80000000002 */
[----:B------:R2:W-:Y:S03]  /*b450*/  @P0 SYNCS.ARRIVE.TRANS64.RED.A1T0 RZ, [R2+URZ], RZ ;  /* 0x000000ff02ff09a7 */ /* 0x0005e600081004ff */
.L_x_168:
[----:B------:R-:W-:Y:S01]  /*b460*/  R2UR UR6, R78 ;  /* 0x000000004e0672ca */ /* 0x000fe200000e0000 */
[----:B------:R-:W-:Y:S01]  /*b470*/  UIADD3 UR52, UPT, UPT, UR52, 0x8, URZ ;  /* 0x0000000834347890 */ /* 0x000fe2000fffe0ff */
[----:B------:R-:W-:Y:S01]  /*b480*/  R2UR UR5, R65 ;  /* 0x00000000410572ca */ /* 0x000fe200000e0000 */
[----:B------:R-:W-:Y:S01]  /*b490*/  UMOV UR36, UR63 ;  /* 0x0000003f00247c82 */ /* 0x000fe20008000000 */
[----:B------:R-:W-:Y:S02]  /*b4a0*/  R2UR UR4, R66 ;  /* 0x00000000420472ca */ /* 0x000fe400000e0000 */
[----:B------:R-:W-:Y:S02]  /*b4b0*/  ISETP.NE.AND P0, PT, R70, 0x2, PT ;  /* 0x000000024600780c */ /* 0x000fe40003f05270 */
[----:B------:R-:W-:Y:S02]  /*b4c0*/  ISETP.NE.AND P1, PT, R0, 0x4, PT ;  /* 0x000000040000780c */ /* 0x000fe40003f25270 */
[----:B--2---:R-:W-:Y:S02]  /*b4d0*/  SEL R2, RZ, 0x1, P0 ;  /* 0x00000001ff027807 */ /* 0x004fe40000000000 */
[----:B------:R-:W-:Y:S01]  /*b4e0*/  SEL R3, RZ, 0x1, P1 ;  /* 0x00000001ff037807 */ /* 0x000fe20000800000 */
[----:B------:R-:W-:Y:S01]  /*b4f0*/  UISETP.NE.AND UP0, UPT, UR6, URZ, UPT ;  /* 0x000000ff0600728c */ /* 0x000fe2000bf05270 */
[----:B------:R-:W-:Y:S01]  /*b500*/  LOP3.LUT R71, R71, R2, RZ, 0x3c, !PT ;  /* 0x0000000247477212 */ /* 0x000fe200078e3cff */
[----:B------:R-:W-:Y:S01]  /*b510*/  UIADD3 UR31, UPT, UPT, UR37, UR5, URZ ;  /* 0x00000005251f7290 */ /* 0x000fe2000fffe0ff */
[----:B------:R-:W-:Y:S01]  /*b520*/  LOP3.LUT R72, R72, R3, RZ, 0x3c, !PT ;  /* 0x0000000348487212 */ /* 0x000fe200078e3cff */
[----:B------:R-:W-:Y:S01]  /*b530*/  UIADD3 UR30, UPT, UPT, UR38, UR4, URZ ;  /* 0x00000004261e7290 */ /* 0x000fe2000fffe0ff */
[----:B------:R-:W-:Y:S02]  /*b540*/  SEL R70, R70, RZ, P0 ;  /* 0x000000ff46467207 */ /* 0x000fe40000000000 */
[----:B------:R-:W-:Y:S02]  /*b550*/  SEL R22, R0, RZ, P1 ;  /* 0x000000ff00167207 */ /* 0x000fe40000800000 */
[----:B------:R-:W-:Y:S07]  /*b560*/  BRA.U UP0, `(.L_x_169) ;  /* 0xffffffa100f07547 */ /* 0x000fee000b83ffff */
[----:B------:R-:W-:-:S13]  /*b570*/  R2UR UR4, R67 ;  /* 0x00000000430472ca */ /* 0x000fda00000e0000 */
[----:B------:R-:W-:-:S09]  /*b580*/  UISETP.NE.AND UP0, UPT, UR4, URZ, UPT ;  /* 0x000000ff0400728c */ /* 0x000fd2000bf05270 */
[----:B------:R-:W-:Y:S05]  /*b590*/  BRA.U !UP0, `(.L_x_170) ;  /* 0x0000000108487547 */ /* 0x000fea000b800000 */
[----:B------:R-:W2:Y:S02]  /*b5a0*/  LDCU.64 UR4, c[0x0][0x890] ;  /* 0x00011200ff0477ac */ /* 0x000ea40008000a00 */
[----:B--2---:R-:W-:-:S04]  /*b5b0*/  UISETP.NE.U32.AND UP0, UPT, UR4, URZ, UPT ;  /* 0x000000ff0400728c */ /* 0x004fc8000bf05070 */
[----:B------:R-:W-:-:S09]  /*b5c0*/  UISETP.NE.AND.EX UP0, UPT, UR5, URZ, UPT, UP0 ;  /* 0x000000ff0500728c */ /* 0x000fd2000bf05300 */
[----:B------:R-:W-:Y:S05]  /*b5d0*/  BRA.U UP0, `(.L_x_171) ;  /* 0x00000001000c7547 */ /* 0x000fea000b800000 */
[----:B------:R-:W-:-:S13]  /*b5e0*/  FSETP.NEU.AND P0, PT, R27, RZ, PT ;  /* 0x000000ff1b00720b */ /* 0x000fda0003f0d000 */
[----:B------:R-:W-:Y:S05]  /*b5f0*/  @!P0 EXIT ;  /* 0x000000000000894d */ /* 0x000fea0003800000 */
[----:B------:R-:W-:Y:S05]  /*b600*/  BRA `(.L_x_170) ;  /* 0x00000000002c7947 */ /* 0x000fea0003800000 */
.L_x_171:
[----:B------:R-:W-:Y:S01]  /*b610*/  ISETP.NE.AND P0, PT, R69, RZ, PT ;  /* 0x000000ff4500720c */ /* 0x000fe20003f05270 */
[----:B------:R-:W-:-:S12]  /*b620*/  BSSY.RECONVERGENT B0, `(.L_x_170) ;  /* 0x0000009000007945 */ /* 0x000fd80003800200 */
[----:B------:R-:W-:Y:S05]  /*b630*/  @P0 BRA `(.L_x_172) ;  /* 0x0000000000140947 */ /* 0x000fea0003800000 */
[----:B------:R-:W2:Y:S02]  /*b640*/  LDCU.64 UR4, c[0x0][0x888] ;  /* 0x00011100ff0477ac */ /* 0x000ea40008000a00 */
[----:B--2---:R-:W-:-:S04]  /*b650*/  ISETP.NE.U32.AND P0, PT, RZ, UR4, PT ;  /* 0x00000004ff007c0c */ /* 0x004fc8000bf05070 */
[----:B------:R-:W-:-:S13]  /*b660*/  ISETP.NE.AND.EX P0, PT, RZ, UR5, PT, P0 ;  /* 0x00000005ff007c0c */ /* 0x000fda000bf05300 */
[----:B------:R-:W-:Y:S05]  /*b670*/  @!P0 EXIT ;  /* 0x000000000000894d */ /* 0x000fea0003800000 */
[----:B------:R-:W-:Y:S05]  /*b680*/  BRA `(.L_x_173) ;  /* 0x0000000000087947 */ /* 0x000fea0003800000 */
.L_x_172:
[----:B------:R-:W-:-:S13]  /*b690*/  FSETP.NEU.AND P0, PT, R27, RZ, PT ;  /* 0x000000ff1b00720b */ /* 0x000fda0003f0d000 */
[----:B------:R-:W-:Y:S05]  /*b6a0*/  @!P0 EXIT ;  /* 0x000000000000894d */ /* 0x000fea0003800000 */
.L_x_173:
[----:B------:R-:W-:Y:S05]  /*b6b0*/  BSYNC.RECONVERGENT B0 ;  /* 0x0000000000007941 */ /* 0x000fea0003800200 */
.L_x_170:
[----:B------:R-:W2:Y:S01]  /*b6c0*/  S2UR UR5, SR_CgaCtaId ;  /* 0x00000000000579c3 */ /* 0x000ea20000008800 */
[----:B------:R-:W-:Y:S01]  /*b6d0*/  ULEA UR4, UR47, UR43, 0x3 ;  /* 0x0000002b2f047291 */ /* 0x000fe2000f8e18ff */
[----:B------:R-:W-:-:S04]  /*b6e0*/  DEPBAR.LE SB0, 0x0 ;  /* 0x000080000000791a */ /* 0x000fc80000000000 */
[----:B------:R-:W-:-:S04]  /*b6f0*/  UIADD3 UR4, UPT, UPT, UR4, 0x60, URZ ;  /* 0x0000006004047890 */ /* 0x000fc8000fffe0ff */
[----:B--2---:R-:W-:-:S09]  /*b700*/  UPRMT UR4, UR5, 0x654, UR4 ;  /* 0x0000065405047896 */ /* 0x004fd20008000004 */
[----:B------:R-:W-:Y:S01]  /*b710*/  SYNCS.ARRIVE.TRANS64.RED.A1T0 RZ, [UR4], RZ ;  /* 0x000000ffffff79a7 */ /* 0x000fe20008100404 */
[----:B------:R-:W-:Y:S05]  /*b720*/  EXIT ;  /* 0x000000000000794d */ /* 0x000fea0003800000 */
.L_x_24:
[----:B-1----:R1:W3:Y:S02]  /*b730*/  SYNCS.PHASECHK.TRANS64.TRYWAIT P0, [R0+URZ+0x100], R3 ;  /* 0x00010003000075a7 */ /* 0x0022e400080011ff */
[----:B---3--:R-:W-:Y:S05]  /*b740*/  @!P0 NANOSLEEP.SYNCS 0x989680 ;  /* 0x009896800000895d */ /* 0x008fea0003900000 */
[----:B------:R-:W3:Y:S02]  /*b750*/  @!P0 SYNCS.PHASECHK.TRANS64 P0, [R0+URZ+0x100], R3 ;  /* 0x00010003000085a7 */ /* 0x000ee400080010ff */
[----:B---3--:R-:W-:Y:S05]  /*b760*/  @!P0 BRA `(.L_x_24) ;  /* 0xfffffffc00f08947 */ /* 0x008fea000383ffff */
[----:B------:R-:W-:Y:S05]  /*b770*/  BRA `(.L_x_174) ;  /* 0xffffff6000507947 */ /* 0x000fea000383ffff */
.L_x_27:
[----:B-1----:R-:W-:-:S07]  /*b780*/  MOV R0, UR33 ;  /* 0x0000002100007c02 */ /* 0x002fce0008000f00 */
.L_x_175:
[----:B-1----:R1:W3:Y:S02]  /*b790*/  SYNCS.PHASECHK.TRANS64.TRYWAIT P0, [R0+URZ+0x20], R3 ;  /* 0x00002003000075a7 */ /* 0x0022e400080011ff */
[----:B---3--:R-:W-:Y:S05]  /*b7a0*/  @!P0 NANOSLEEP.SYNCS 0x989680 ;  /* 0x009896800000895d */ /* 0x008fea0003900000 */
[----:B------:R-:W3:Y:S02]  /*b7b0*/  @!P0 SYNCS.PHASECHK.TRANS64 P0, [R0+URZ+0x20], R3 ;  /* 0x00002003000085a7 */ /* 0x000ee400080010ff */
[----:B---3--:R-:W-:Y:S05]  /*b7c0*/  @!P0 BRA `(.L_x_175) ;  /* 0xfffffffc00f08947 */ /* 0x008fea000383ffff */
[----:B------:R-:W-:Y:S05]  /*b7d0*/  BRA `(.L_x_26) ;  /* 0xffffff6000907947 */ /* 0x000fea000383ffff */
.L_x_34:
[----:B-1----:R-:W-:-:S07]  /*b7e0*/  MOV R0, UR9 ;  /* 0x0000000900007c02 */ /* 0x002fce0008000f00 */
.L_x_176:
[----:B-1----:R1:W3:Y:S02]  /*b7f0*/  SYNCS.PHASECHK.TRANS64.TRYWAIT P0, [R0+URZ+0x20], R3 ;  /* 0x00002003000075a7 */ /* 0x0022e400080011ff */
[----:B---3--:R-:W-:Y:S05]  /*b800*/  @!P0 NANOSLEEP.SYNCS 0x989680 ;  /* 0x009896800000895d */ /* 0x008fea0003900000 */
[----:B------:R-:W3:Y:S02]  /*b810*/  @!P0 SYNCS.PHASECHK.TRANS64 P0, [R0+URZ+0x20], R3 ;  /* 0x00002003000085a7 */ /* 0x000ee400080010ff */
[----:B---3--:R-:W-:Y:S05]  /*b820*/  @!P0 BRA `(.L_x_176) ;  /* 0xfffffffc00f08947 */ /* 0x008fea000383ffff */
[----:B------:R-:W-:Y:S05]  /*b830*/  BRA `(.L_x_33) ;  /* 0xffffff6400487947 */ /* 0x000fea000383ffff */
.L_x_39:
[----:B-1----:R1:W3:Y:S02]  /*b840*/  SYNCS.PHASECHK.TRANS64.TRYWAIT P0, [R3+URZ+0x90], R0 ;  /* 0x00009000030075a7 */ /* 0x0022e400080011ff */
[----:B---3--:R-:W-:Y:S05]  /*b850*/  @!P0 NANOSLEEP.SYNCS 0x989680 ;  /* 0x009896800000895d */ /* 0x008fea0003900000 */
[----:B------:R-:W3:Y:S02]  /*b860*/  @!P0 SYNCS.PHASECHK.TRANS64 P0, [R3+URZ+0x90], R0 ;  /* 0x00009000030085a7 */ /* 0x000ee400080010ff */
[----:B---3--:R-:W-:Y:S05]  /*b870*/  @!P0 BRA `(.L_x_39) ;  /* 0xfffffffc00f08947 */ /* 0x008fea000383ffff */
[----:B------:R-:W-:Y:S05]  /*b880*/  BRA `(.L_x_177) ;  /* 0xffffff6400e87947 */ /* 0x000fea000383ffff */
.L_x_43:
[----:B-1----:R-:W-:-:S07]  /*b890*/  MOV R0, UR4 ;  /* 0x0000000400007c02 */ /* 0x002fce0008000f00 */
.L_x_178:
[----:B-1----:R1:W3:Y:S02]  /*b8a0*/  SYNCS.PHASECHK.TRANS64.TRYWAIT P0, [R0+URZ], R3 ;  /* 0x00000003000075a7 */ /* 0x0022e400080011ff */
[----:B---3--:R-:W-:Y:S05]  /*b8b0*/  @!P0 NANOSLEEP.SYNCS 0x989680 ;  /* 0x009896800000895d */ /* 0x008fea0003900000 */
[----:B------:R-:W3:Y:S02]  /*b8c0*/  @!P0 SYNCS.PHASECHK.TRANS64 P0, [R0+URZ], R3 ;  /* 0x00000003000085a7 */ /* 0x000ee400080010ff */
[----:B---3--:R-:W-:Y:S05]  /*b8d0*/  @!P0 BRA `(.L_x_178) ;  /* 0xfffffffc00f08947 */ /* 0x008fea000383ffff */
[----:B------:R-:W-:Y:S05]  /*b8e0*/  BRA `(.L_x_179) ;  /* 0xffffff6c00947947 */ /* 0x000fea000383ffff */
.L_x_44:
[----:B------:R-:W-:-:S07]  /*b8f0*/  MOV R0, UR5 ;  /* 0x0000000500007c02 */ /* 0x000fce0008000f00 */
.L_x_180:
[----:B-1----:R1:W3:Y:S02]  /*b900*/  SYNCS.PHASECHK.TRANS64.TRYWAIT P0, [R0+URZ], R3 ;  /* 0x00000003000075a7 */ /* 0x0022e400080011ff */
[----:B---3--:R-:W-:Y:S05]  /*b910*/  @!P0 NANOSLEEP.SYNCS 0x989680 ;  /* 0x009896800000895d */ /* 0x008fea0003900000 */
[----:B------:R-:W3:Y:S02]  /*b920*/  @!P0 SYNCS.PHASECHK.TRANS64 P0, [R0+URZ], R3 ;  /* 0x00000003000085a7 */ /* 0x000ee400080010ff */
[----:B---3--:R-:W-:Y:S05]  /*b930*/  @!P0 BRA `(.L_x_180) ;  /* 0xfffffffc00f08947 */ /* 0x008fea000383ffff */
[----:B------:R-:W-:Y:S05]  /*b940*/  BRA `(.L_x_181) ;  /* 0xffffff6c00a07947 */ /* 0x000fea000383ffff */
.L_x_45:
[----:B------:R-:W-:-:S07]  /*b950*/  MOV R0, UR5 ;  /* 0x0000000500007c02 */ /* 0x000fce0008000f00 */
.L_x_182:
[----:B-1----:R1:W3:Y:S02]  /*b960*/  SYNCS.PHASECHK.TRANS64.TRYWAIT P0, [R0+URZ], R3 ;  /* 0x00000003000075a7 */ /* 0x0022e400080011ff */
[----:B---3--:R-:W-:Y:S05]  /*b970*/  @!P0 NANOSLEEP.SYNCS 0x989680 ;  /* 0x009896800000895d */ /* 0x008fea0003900000 */
[----:B------:R-:W3:Y:S02]  /*b980*/  @!P0 SYNCS.PHASECHK.TRANS64 P0, [R0+URZ], R3 ;  /* 0x00000003000085a7 */ /* 0x000ee400080010ff */
[----:B---3--:R-:W-:Y:S05]  /*b990*/  @!P0 BRA `(.L_x_182) ;  /* 0xfffffffc00f08947 */ /* 0x008fea000383ffff */
[----:B------:R-:W-:Y:S05]  /*b9a0*/  BRA `(.L_x_183) ;  /* 0xffffff6c00ac7947 */ /* 0x000fea000383ffff */
.L_x_48:
[----:B--2---:R2:W3:Y:S02]  /*b9b0*/  SYNCS.PHASECHK.TRANS64.TRYWAIT P0, [R2+URZ+0xf0], R5 ;  /* 0x0000f005020075a7 */ /* 0x0044e400080011ff */
[----:B---3--:R-:W-:Y:S05]  /*b9c0*/  @!P0 NANOSLEEP.SYNCS 0x989680 ;  /* 0x009896800000895d */ /* 0x008fea0003900000 */
[----:B------:R-:W3:Y:S02]  /*b9d0*/  @!P0 SYNCS.PHASECHK.TRANS64 P0, [R2+URZ+0xf0], R5 ;  /* 0x0000f005020085a7 */ /* 0x000ee400080010ff */
[----:B---3--:R-:W-:Y:S05]  /*b9e0*/  @!P0 BRA `(.L_x_48) ;  /* 0xfffffffc00f08947 */ /* 0x008fea000383ffff */
[----:B------:R-:W-:Y:S05]  /*b9f0*/  BRA `(.L_x_184) ;  /* 0xffffff7000107947 */ /* 0x000fea000383ffff */
.L_x_49:
[----:B------:R-:W-:-:S07]  /*ba00*/  MOV R2, UR4 ;  /* 0x0000000400027c02 */ /* 0x000fce0008000f00 */
.L_x_185:
[----:B--2---:R2:W3:Y:S02]  /*ba10*/  SYNCS.PHASECHK.TRANS64.TRYWAIT P0, [R2+URZ+0xa0], R5 ;  /* 0x0000a005020075a7 */ /* 0x0044e400080011ff */
[----:B---3--:R-:W-:Y:S05]  /*ba20*/  @!P0 NANOSLEEP.SYNCS 0x989680 ;  /* 0x009896800000895d */ /* 0x008fea0003900000 */
[----:B------:R-:W3:Y:S02]  /*ba30*/  @!P0 SYNCS.PHASECHK.TRANS64 P0, [R2+URZ+0xa0], R5 ;  /* 0x0000a005020085a7 */ /* 0x000ee400080010ff */
[----:B---3--:R-:W-:Y:S05]  /*ba40*/  @!P0 BRA `(.L_x_185) ;  /* 0xfffffffc00f08947 */ /* 0x008fea000383ffff */
[----:B------:R-:W-:Y:S05]  /*ba50*/  BRA `(.L_x_186) ;  /* 0xffffff7000207947 */ /* 0x000fea000383ffff */
.L_x_50:
[----:B--2---:R2:W3:Y:S02]  /*ba60*/  SYNCS.PHASECHK.TRANS64.TRYWAIT P1, [R2+URZ+0x90], R5 ;  /* 0x00009005020075a7 */ /* 0x0044e400080211ff */
[----:B---3--:R-:W-:Y:S05]  /*ba70*/  @!P1 NANOSLEEP.SYNCS 0x989680 ;  /* 0x009896800000995d */ /* 0x008fea0003900000 */
[----:B------:R-:W3:Y:S02]  /*ba80*/  @!P1 SYNCS.PHASECHK.TRANS64 P1, [R2+URZ+0x90], R5 ;  /* 0x00009005020095a7 */ /* 0x000ee400080210ff */
[----:B---3--:R-:W-:Y:S05]  /*ba90*/  @!P1 BRA `(.L_x_50) ;  /* 0xfffffffc00f09947 */ /* 0x008fea000383ffff */
[----:B------:R-:W-:Y:S05]  /*baa0*/  BRA `(.L_x_187) ;  /* 0xffffff7000507947 */ /* 0x000fea000383ffff */
.L_x_53:
[----:B------:R-:W-:-:S07]  /*bab0*/  MOV R0, UR4 ;  /* 0x0000000400007c02 */ /* 0x000fce0008000f00 */
.L_x_188:
[----:B--2---:R2:W3:Y:S02]  /*bac0*/  SYNCS.PHASECHK.TRANS64.TRYWAIT P0, [R0+URZ+0xa0], R3 ;  /* 0x0000a003000075a7 */ /* 0x0044e400080011ff */
[----:B---3--:R-:W-:Y:S05]  /*bad0*/  @!P0 NANOSLEEP.SYNCS 0x989680 ;  /* 0x009896800000895d */ /* 0x008fea0003900000 */
[----:B------:R-:W3:Y:S02]  /*bae0*/  @!P0 SYNCS.PHASECHK.TRANS64 P0, [R0+URZ+0xa0], R3 ;  /* 0x0000a003000085a7 */ /* 0x000ee400080010ff */
[----:B---3--:R-:W-:Y:S05]  /*baf0*/  @!P0 BRA `(.L_x_188) ;  /* 0xfffffffc00f08947 */ /* 0x008fea000383ffff */
[----:B------:R-:W-:Y:S05]  /*bb00*/  BRA `(.L_x_52) ;  /* 0xffffff7000a47947 */ /* 0x000fea000383ffff */
.L_x_60:
[----:B-1----:R1:W2:Y:S02]  /*bb10*/  SYNCS.PHASECHK.TRANS64.TRYWAIT P1, [R0+URZ+0x90], R5 ;  /* 0x00009005000075a7 */ /* 0x0022a400080211ff */
[----:B--2---:R-:W-:Y:S05]  /*bb20*/  @!P1 NANOSLEEP.SYNCS 0x989680 ;  /* 0x009896800000995d */ /* 0x004fea0003900000 */
[----:B------:R-:W2:Y:S02]  /*bb30*/  @!P1 SYNCS.PHASECHK.TRANS64 P1, [R0+URZ+0x90], R5 ;  /* 0x00009005000095a7 */ /* 0x000ea400080210ff */
[----:B--2---:R-:W-:Y:S05]  /*bb40*/  @!P1 BRA `(.L_x_60) ;  /* 0xfffffffc00f09947 */ /* 0x004fea000383ffff */
[----:B------:R-:W-:Y:S05]  /*bb50*/  BRA `(.L_x_189) ;  /* 0xffffff78001c7947 */ /* 0x000fea000383ffff */
.L_x_61:
[----:B------:R-:W-:-:S07]  /*bb60*/  MOV R3, UR31 ;  /* 0x0000001f00037c02 */ /* 0x000fce0008000f00 */
.L_x_190:
[----:B-1----:R1:W2:Y:S02]  /*bb70*/  SYNCS.PHASECHK.TRANS64.TRYWAIT P0, [R3+URZ+0xd0], R0 ;  /* 0x0000d000030075a7 */ /* 0x0022a400080011ff */
[----:B--2---:R-:W-:Y:S05]  /*bb80*/  @!P0 NANOSLEEP.SYNCS 0x989680 ;  /* 0x009896800000895d */ /* 0x004fea0003900000 */
[----:B------:R-:W2:Y:S02]  /*bb90*/  @!P0 SYNCS.PHASECHK.TRANS64 P0, [R3+URZ+0xd0], R0 ;  /* 0x0000d000030085a7 */ /* 0x000ea400080010ff */
[----:B--2---:R-:W-:Y:S05]  /*bba0*/  @!P0 BRA `(.L_x_190) ;  /* 0xfffffffc00f08947 */ /* 0x004fea000383ffff */
[----:B------:R-:W-:Y:S05]  /*bbb0*/  BRA `(.L_x_191) ;  /* 0xffffff78006c7947 */ /* 0x000fea000383ffff */
.L_x_64:
[----:B------:R-:W-:Y:S07]  /*bbc0*/  MOV R0, UR5 ;  /* 0x0000000500007c02 */ /* 0x000fee0008000f00 */
.L_x_192:
[----:B-1----:R1:W2:Y:S02]  /*bbd0*/  SYNCS.PHASECHK.TRANS64.TRYWAIT P0, [R0+URZ], R3 ;  /* 0x00000003000075a7 */ /* 0x0022a400080011ff */
[----:B--2---:R-:W-:Y:S05]  /*bbe0*/  @!P0 NANOSLEEP.SYNCS 0x989680 ;  /* 0x009896800000895d */ /* 0x004fea0003900000 */
[----:B------:R-:W2:Y:S02]  /*bbf0*/  @!P0 SYNCS.PHASECHK.TRANS64 P0, [R0+URZ], R3 ;  /* 0x00000003000085a7 */ /* 0x000ea400080010ff */
[----:B--2---:R-:W-:Y:S05]  /*bc00*/  @!P0 BRA `(.L_x_192) ;  /* 0xfffffffc00f08947 */ /* 0x004fea000383ffff */
[----:B------:R-:W-:Y:S05]  /*bc10*/  BRA `(.L_x_63) ;  /* 0xffffff7800887947 */ /* 0x000fea000383ffff */
.L_x_67:
[----:B------:R-:W-:-:S07]  /*bc20*/  MOV R0, UR4 ;  /* 0x0000000400007c02 */ /* 0x000fce0008000f00 */
.L_x_193:
[----:B--2---:R2:W4:Y:S02]  /*bc30*/  SYNCS.PHASECHK.TRANS64.TRYWAIT P0, [R0+URZ], R3 ;  /* 0x00000003000075a7 */ /* 0x00452400080011ff */
[----:B----4-:R-:W-:Y:S05]  /*bc40*/  @!P0 NANOSLEEP.SYNCS 0x989680 ;  /* 0x009896800000895d */ /* 0x010fea0003900000 */
[----:B------:R-:W4:Y:S02]  /*bc50*/  @!P0 SYNCS.PHASECHK.TRANS64 P0, [R0+URZ], R3 ;  /* 0x00000003000085a7 */ /* 0x000f2400080010ff */
[----:B----4-:R-:W-:Y:S05]  /*bc60*/  @!P0 BRA `(.L_x_193) ;  /* 0xfffffffc00f08947 */ /* 0x010fea000383ffff */
[----:B------:R-:W-:Y:S05]  /*bc70*/  BRA `(.L_x_194) ;  /* 0xffffff7c00647947 */ /* 0x000fea000383ffff */
.L_x_68:
[----:B------:R-:W-:-:S07]  /*bc80*/  MOV R0, UR5 ;  /* 0x0000000500007c02 */ /* 0x000fce0008000f00 */
.L_x_195:
[----:B-1----:R1:W2:Y:S02]  /*bc90*/  SYNCS.PHASECHK.TRANS64.TRYWAIT P0, [R0+URZ], R3 ;  /* 0x00000003000075a7 */ /* 0x0022a400080011ff */
[----:B--2---:R-:W-:Y:S05]  /*bca0*/  @!P0 NANOSLEEP.SYNCS 0x989680 ;  /* 0x009896800000895d */ /* 0x004fea0003900000 */
[----:B------:R-:W2:Y:S02]  /*bcb0*/  @!P0 SYNCS.PHASECHK.TRANS64 P0, [R0+URZ], R3 ;  /* 0x00000003000085a7 */ /* 0x000ea400080010ff */
[----:B--2---:R-:W-:Y:S05]  /*bcc0*/  @!P0 BRA `(.L_x_195) ;  /* 0xfffffffc00f08947 */ /* 0x004fea000383ffff */
[----:B------:R-:W-:Y:S05]  /*bcd0*/  BRA `(.L_x_196) ;  /* 0xffffff7c00707947 */ /* 0x000fea000383ffff */
.L_x_69:
[----:B------:R-:W-:-:S07]  /*bce0*/  MOV R0, UR5 ;  /* 0x0000000500007c02 */ /* 0x000fce0008000f00 */
.L_x_197:
[----:B-1----:R1:W2:Y:S02]  /*bcf0*/  SYNCS.PHASECHK.TRANS64.TRYWAIT P0, [R0+URZ], R3 ;  /* 0x00000003000075a7 */ /* 0x0022a400080011ff */
[----:B--2---:R-:W-:Y:S05]  /*bd00*/  @!P0 NANOSLEEP.SYNCS 0x989680 ;  /* 0x009896800000895d */ /* 0x004fea0003900000 */
[----:B------:R-:W2:Y:S02]  /*bd10*/  @!P0 SYNCS.PHASECHK.TRANS64 P0, [R0+URZ], R3 ;  /* 0x00000003000085a7 */ /* 0x000ea400080010ff */
[----:B--2---:R-:W-:Y:S05]  /*bd20*/  @!P0 BRA `(.L_x_197) ;  /* 0xfffffffc00f08947 */ /* 0x004fea000383ffff */
[----:B------:R-:W-:Y:S05]  /*bd30*/  BRA `(.L_x_198) ;  /* 0xffffff7c007c7947 */ /* 0x000fea000383ffff */
.L_x_70:
[----:B------:R-:W-:-:S07]  /*bd40*/  MOV R0, UR4 ;  /* 0x0000000400007c02 */ /* 0x000fce0008000f00 */
.L_x_199:
[----:B-1----:R1:W2:Y:S02]  /*bd50*/  SYNCS.PHASECHK.TRANS64.TRYWAIT P0, [R0+URZ], R3 ;  /* 0x00000003000075a7 */ /* 0x0022a400080011ff */
[----:B--2---:R-:W-:Y:S05]  /*bd60*/  @!P0 NANOSLEEP.SYNCS 0x989680 ;  /* 0x009896800000895d */ /* 0x004fea0003900000 */
[----:B------:R-:W2:Y:S02]  /*bd70*/  @!P0 SYNCS.PHASECHK.TRANS64 P0, [R0+URZ], R3 ;  /* 0x00000003000085a7 */ /* 0x000ea400080010ff */
[----:B--2---:R-:W-:Y:S05]  /*bd80*/  @!P0 BRA `(.L_x_199) ;  /* 0xfffffffc00f08947 */ /* 0x004fea000383ffff */
[----:B------:R-:W-:Y:S05]  /*bd90*/  BRA `(.L_x_200) ;  /* 0xffffff7c00887947 */ /* 0x000fea000383ffff */
.L_x_75:
[----:B-1----:R1:W2:Y:S02]  /*bda0*/  SYNCS.PHASECHK.TRANS64.TRYWAIT P0, [R8+URZ+0x90], R5 ;  /* 0x00009005080075a7 */ /* 0x0022a400080011ff */
[----:B--2---:R-:W-:Y:S05]  /*bdb0*/  @!P0 NANOSLEEP.SYNCS 0x989680 ;  /* 0x009896800000895d */ /* 0x004fea0003900000 */
[----:B------:R-:W2:Y:S02]  /*bdc0*/  @!P0 SYNCS.PHASECHK.TRANS64 P0, [R8+URZ+0x90], R5 ;  /* 0x00009005080085a7 */ /* 0x000ea400080010ff */
[----:B--2---:R-:W-:Y:S05]  /*bdd0*/  @!P0 BRA `(.L_x_75) ;  /* 0xfffffffc00f08947 */ /* 0x004fea000383ffff */
[----:B------:R-:W-:Y:S05]  /*bde0*/  BRA `(.L_x_201) ;  /* 0xffffff8000c87947 */ /* 0x000fea000383ffff */
.L_x_78:
[----:B------:R-:W-:Y:S07]  /*bdf0*/  MOV R0, UR21 ;  /* 0x0000001500007c02 */ /* 0x000fee0008000f00 */
.L_x_202:
[----:B-1----:R1:W2:Y:S02]  /*be00*/  SYNCS.PHASECHK.TRANS64.TRYWAIT P1, [R0+URZ+0x88], R7 ;  /* 0x00008807000075a7 */ /* 0x0022a400080211ff */
[----:B--2---:R-:W-:Y:S05]  /*be10*/  @!P1 NANOSLEEP.SYNCS 0x989680 ;  /* 0x009896800000995d */ /* 0x004fea0003900000 */
[----:B------:R-:W2:Y:S02]  /*be20*/  @!P1 SYNCS.PHASECHK.TRANS64 P1, [R0+URZ+0x88], R7 ;  /* 0x00008807000095a7 */ /* 0x000ea400080210ff */
[----:B--2---:R-:W-:Y:S05]  /*be30*/  @!P1 BRA `(.L_x_202) ;  /* 0xfffffffc00f09947 */ /* 0x004fea000383ffff */
[----:B------:R-:W-:Y:S05]  /*be40*/  BRA `(.L_x_77) ;  /* 0xffffff8800487947 */ /* 0x000fea000383ffff */
.L_x_81:
[----:B-1----:R-:W-:Y:S07]  /*be50*/  MOV R0, UR21 ;  /* 0x0000001500007c02 */ /* 0x002fee0008000f00 */
.L_x_203:
[----:B-1----:R1:W2:Y:S02]  /*be60*/  SYNCS.PHASECHK.TRANS64.TRYWAIT P0, [R0+URZ+0x60], R5 ;  /* 0x00006005000075a7 */ /* 0x0022a400080011ff */
[----:B--2---:R-:W-:Y:S05]  /*be70*/  @!P0 NANOSLEEP.SYNCS 0x989680 ;  /* 0x009896800000895d */ /* 0x004fea0003900000 */
[----:B------:R-:W2:Y:S02]  /*be80*/  @!P0 SYNCS.PHASECHK.TRANS64 P0, [R0+URZ+0x60], R5 ;  /* 0x00006005000085a7 */ /* 0x000ea400080010ff */
[----:B--2---:R-:W-:Y:S05]  /*be90*/  @!P0 BRA `(.L_x_203) ;  /* 0xfffffffc00f08947 */ /* 0x004fea000383ffff */
[----:B------:R-:W-:Y:S05]  /*bea0*/  BRA `(.L_x_204) ;  /* 0xffffff8800a07947 */ /* 0x000fea000383ffff */
.L_x_82:
[----:B------:R-:W-:Y:S07]  /*beb0*/  MOV R0, UR21 ;  /* 0x0000001500007c02 */ /* 0x000fee0008000f00 */
.L_x_205:
[----:B-1----:R1:W2:Y:S02]  /*bec0*/  SYNCS.PHASECHK.TRANS64.TRYWAIT P0, [R0+URZ+0x68], R5 ;  /* 0x00006805000075a7 */ /* 0x0022a400080011ff */
[----:B--2---:R-:W-:Y:S05]  /*bed0*/  @!P0 NANOSLEEP.SYNCS 0x989680 ;  /* 0x009896800000895d */ /* 0x004fea0003900000 */
[----:B------:R-:W2:Y:S02]  /*bee0*/  @!P0 SYNCS.PHASECHK.TRANS64 P0, [R0+URZ+0x68], R5 ;  /* 0x00006805000085a7 */ /* 0x000ea400080010ff */
[----:B--2---:R-:W-:Y:S05]  /*bef0*/  @!P0 BRA `(.L_x_205) ;  /* 0xfffffffc00f08947 */ /* 0x004fea000383ffff */
[----:B------:R-:W-:Y:S05]  /*bf00*/  BRA `(.L_x_206) ;  /* 0xffffff8800dc7947 */ /* 0x000fea000383ffff */
.L_x_83:
[----:B------:R-:W-:Y:S07]  /*bf10*/  MOV R0, UR21 ;  /* 0x0000001500007c02 */ /* 0x000fee0008000f00 */
.L_x_207:
[----:B-1----:R1:W2:Y:S02]  /*bf20*/  SYNCS.PHASECHK.TRANS64.TRYWAIT P0, [R0+URZ+0x70], R5 ;  /* 0x00007005000075a7 */ /* 0x0022a400080011ff */
[----:B--2---:R-:W-:Y:S05]  /*bf30*/  @!P0 NANOSLEEP.SYNCS 0x989680 ;  /* 0x009896800000895d */ /* 0x004fea0003900000 */
[----:B------:R-:W2:Y:S02]  /*bf40*/  @!P0 SYNCS.PHASECHK.TRANS64 P0, [R0+URZ+0x70], R5 ;  /* 0x00007005000085a7 */ /* 0x000ea400080010ff */
[----:B--2---:R-:W-:Y:S05]  /*bf50*/  @!P0 BRA `(.L_x_207) ;  /* 0xfffffffc00f08947 */ /* 0x004fea000383ffff */
[----:B------:R-:W-:Y:S05]  /*bf60*/  BRA `(.L_x_208) ;  /* 0xffffff8c001c7947 */ /* 0x000fea000383ffff */
.L_x_84:
[----:B------:R-:W-:Y:S07]  /*bf70*/  MOV R0, UR21 ;  /* 0x0000001500007c02 */ /* 0x000fee0008000f00 */
.L_x_209:
[----:B-1----:R1:W2:Y:S02]  /*bf80*/  SYNCS.PHASECHK.TRANS64.TRYWAIT P0, [R0+URZ+0x78], R5 ;  /* 0x00007805000075a7 */ /* 0x0022a400080011ff */
[----:B--2---:R-:W-:Y:S05]  /*bf90*/  @!P0 NANOSLEEP.SYNCS 0x989680 ;  /* 0x009896800000895d */ /* 0x004fea0003900000 */
[----:B------:R-:W2:Y:S02]  /*bfa0*/  @!P0 SYNCS.PHASECHK.TRANS64 P0, [R0+URZ+0x78], R5 ;  /* 0x00007805000085a7 */ /* 0x000ea400080010ff */
[----:B--2---:R-:W-:Y:S05]  /*bfb0*/  @!P0 BRA `(.L_x_209) ;  /* 0xfffffffc00f08947 */ /* 0x004fea000383ffff */
[----:B------:R-:W-:Y:S05]  /*bfc0*/  BRA `(.L_x_210) ;  /* 0xffffff8c00607947 */ /* 0x000fea000383ffff */
.L_x_85:
[----:B------:R-:W-:Y:S07]  /*bfd0*/  MOV R7, UR21 ;  /* 0x0000001500077c02 */ /* 0x000fee0008000f00 */
.L_x_211:
[----:B-1----:R1:W2:Y:S02]  /*bfe0*/  SYNCS.PHASECHK.TRANS64.TRYWAIT P0, [R7+URZ+0x60], R4 ;  /* 0x00006004070075a7 */ /* 0x0022a400080011ff */
[----:B--2---:R-:W-:Y:S05]  /*bff0*/  @!P0 NANOSLEEP.SYNCS 0x989680 ;  /* 0x009896800000895d */ /* 0x004fea0003900000 */
[----:B------:R-:W2:Y:S02]  /*c000*/  @!P0 SYNCS.PHASECHK.TRANS64 P0, [R7+URZ+0x60], R4 ;  /* 0x00006004070085a7 */ /* 0x000ea400080010ff */
[----:B--2---:R-:W-:Y:S05]  /*c010*/  @!P0 BRA `(.L_x_211) ;  /* 0xfffffffc00f08947 */ /* 0x004fea000383ffff */
[----:B------:R-:W-:Y:S05]  /*c020*/  BRA `(.L_x_212) ;  /* 0xffffff8c00a87947 */ /* 0x000fea000383ffff */
.L_x_86:
[----:B------:R-:W-:Y:S07]  /*c030*/  MOV R7, UR21 ;  /* 0x0000001500077c02 */ /* 0x000fee0008000f00 */
.L_x_213:
[----:B-1----:R1:W2:Y:S02]  /*c040*/  SYNCS.PHASECHK.TRANS64.TRYWAIT P0, [R7+URZ+0x68], R4 ;  /* 0x00006804070075a7 */ /* 0x0022a400080011ff */
[----:B--2---:R-:W-:Y:S05]  /*c050*/  @!P0 NANOSLEEP.SYNCS 0x989680 ;  /* 0x009896800000895d */ /* 0x004fea0003900000 */
[----:B------:R-:W2:Y:S02]  /*c060*/  @!P0 SYNCS.PHASECHK.TRANS64 P0, [R7+URZ+0x68], R4 ;  /* 0x00006804070085a7 */ /* 0x000ea400080010ff */
[----:B--2---:R-:W-:Y:S05]  /*c070*/  @!P0 BRA `(.L_x_213) ;  /* 0xfffffffc00f08947 */ /* 0x004fea000383ffff */
[----:B------:R-:W-:Y:S05]  /*c080*/  BRA `(.L_x_214) ;  /* 0xffffff8c00f07947 */ /* 0x000fea000383ffff */
.L_x_87:
[----:B------:R-:W-:Y:S07]  /*c090*/  MOV R7, UR21 ;  /* 0x0000001500077c02 */ /* 0x000fee0008000f00 */
.L_x_215:
[----:B-1----:R1:W2:Y:S02]  /*c0a0*/  SYNCS.PHASECHK.TRANS64.TRYWAIT P0, [R7+URZ+0x70], R4 ;  /* 0x00007004070075a7 */ /* 0x0022a400080011ff */
[----:B--2---:R-:W-:Y:S05]  /*c0b0*/  @!P0 NANOSLEEP.SYNCS 0x989680 ;  /* 0x009896800000895d */ /* 0x004fea0003900000 */
[----:B------:R-:W2:Y:S02]  /*c0c0*/  @!P0 SYNCS.PHASECHK.TRANS64 P0, [R7+URZ+0x70], R4 ;  /* 0x00007004070085a7 */ /* 0x000ea400080010ff */
[----:B--2---:R-:W-:Y:S05]  /*c0d0*/  @!P0 BRA `(.L_x_215) ;  /* 0xfffffffc00f08947 */ /* 0x004fea000383ffff */
[----:B------:R-:W-:Y:S05]  /*c0e0*/  BRA `(.L_x_216) ;  /* 0xffffff9000387947 */ /* 0x000fea000383ffff */
.L_x_88:
[----:B------:R-:W-:Y:S07]  /*c0f0*/  MOV R7, UR21 ;  /* 0x0000001500077c02 */ /* 0x000fee0008000f00 */
.L_x_217:
[----:B-1----:R1:W2:Y:S02]  /*c100*/  SYNCS.PHASECHK.TRANS64.TRYWAIT P0, [R7+URZ+0x78], R4 ;  /* 0x00007804070075a7 */ /* 0x0022a400080011ff */
[----:B--2---:R-:W-:Y:S05]  /*c110*/  @!P0 NANOSLEEP.SYNCS 0x989680 ;  /* 0x009896800000895d */ /* 0x004fea0003900000 */
[----:B------:R-:W2:Y:S02]  /*c120*/  @!P0 SYNCS.PHASECHK.TRANS64 P0, [R7+URZ+0x78], R4 ;  /* 0x00007804070085a7 */ /* 0x000ea400080010ff */
[----:B--2---:R-:W-:Y:S05]  /*c130*/  @!P0 BRA `(.L_x_217) ;  /* 0xfffffffc00f08947 */ /* 0x004fea000383ffff */
[----:B------:R-:W-:Y:S05]  /*c140*/  BRA `(.L_x_218) ;  /* 0xffffff9000847947 */ /* 0x000fea000383ffff */
.L_x_90:
[----:B------:R-:W-:-:S07]  /*c150*/  MOV R0, UR21 ;  /* 0x0000001500007c02 */ /* 0x000fce0008000f00 */
.L_x_219:
[----:B--2---:R2:W4:Y:S02]  /*c160*/  SYNCS.PHASECHK.TRANS64.TRYWAIT P0, [R0+URZ+0x60], R5 ;  /* 0x00006005000075a7 */ /* 0x00452400080011ff */
[----:B----4-:R-:W-:Y:S05]  /*c170*/  @!P0 NANOSLEEP.SYNCS 0x989680 ;  /* 0x009896800000895d */ /* 0x010fea0003900000 */
[----:B------:R-:W4:Y:S02]  /*c180*/  @!P0 SYNCS.PHASECHK.TRANS64 P0, [R0+URZ+0x60], R5 ;  /* 0x00006005000085a7 */ /* 0x000f2400080010ff */
[----:B----4-:R-:W-:Y:S05]  /*c190*/  @!P0 BRA `(.L_x_219) ;  /* 0xfffffffc00f08947 */ /* 0x010fea000383ffff */
[----:B------:R-:W-:Y:S05]  /*c1a0*/  BRA `(.L_x_220) ;  /* 0xffffff9000f47947 */ /* 0x000fea000383ffff */
.L_x_91:
[----:B--2---:R-:W-:-:S07]  /*c1b0*/  MOV R0, UR21 ;  /* 0x0000001500007c02 */ /* 0x004fce0008000f00 */
.L_x_221:
[----:B--2---:R2:W4:Y:S02]  /*c1c0*/  SYNCS.PHASECHK.TRANS64.TRYWAIT P0, [R0+URZ+0x68], R5 ;  /* 0x00006805000075a7 */ /* 0x00452400080011ff */
[----:B----4-:R-:W-:Y:S05]  /*c1d0*/  @!P0 NANOSLEEP.SYNCS 0x989680 ;  /* 0x009896800000895d */ /* 0x010fea0003900000 */
[----:B------:R-:W4:Y:S02]  /*c1e0*/  @!P0 SYNCS.PHASECHK.TRANS64 P0, [R0+URZ+0x68], R5 ;  /* 0x00006805000085a7 */ /* 0x000f2400080010ff */
[----:B----4-:R-:W-:Y:S05]  /*c1f0*/  @!P0 BRA `(.L_x_221) ;  /* 0xfffffffc00f08947 */ /* 0x010fea000383ffff */
[----:B------:R-:W-:Y:S05]  /*c200*/  BRA `(.L_x_222) ;  /* 0xffffff9000e47947 */ /* 0x000fea000383ffff */
.L_x_92:
[----:B------:R-:W-:-:S07]  /*c210*/  MOV R2, UR21 ;  /* 0x0000001500027c02 */ /* 0x000fce0008000f00 */
.L_x_223:
[----:B--2---:R2:W4:Y:S02]  /*c220*/  SYNCS.PHASECHK.TRANS64.TRYWAIT P0, [R2+URZ+0x70], R5 ;  /* 0x00007005020075a7 */ /* 0x00452400080011ff */
[----:B----4-:R-:W-:Y:S05]  /*c230*/  @!P0 NANOSLEEP.SYNCS 0x989680 ;  /* 0x009896800000895d */ /* 0x010fea0003900000 */
[----:B------:R-:W4:Y:S02]  /*c240*/  @!P0 SYNCS.PHASECHK.TRANS64 P0, [R2+URZ+0x70], R5 ;  /* 0x00007005020085a7 */ /* 0x000f2400080010ff */
[----:B----4-:R-:W-:Y:S05]  /*c250*/  @!P0 BRA `(.L_x_223) ;  /* 0xfffffffc00f08947 */ /* 0x010fea000383ffff */
[----:B------:R-:W-:Y:S05]  /*c260*/  BRA `(.L_x_224) ;  /* 0xffffff9000d87947 */ /* 0x000fea000383ffff */
.L_x_94:
[----:B-1----:R1:W2:Y:S02]  /*c270*/  SYNCS.PHASECHK.TRANS64.TRYWAIT P0, [R3+URZ+0x90], R0 ;  /* 0x00009000030075a7 */ /* 0x0022a400080011ff */
[----:B--2---:R-:W-:Y:S05]  /*c280*/  @!P0 NANOSLEEP.SYNCS 0x989680 ;  /* 0x009896800000895d */ /* 0x004fea0003900000 */
[----:B------:R-:W2:Y:S02]  /*c290*/  @!P0 SYNCS.PHASECHK.TRANS64 P0, [R3+URZ+0x90], R0 ;  /* 0x00009000030085a7 */ /* 0x000ea400080010ff */
[----:B--2---:R-:W-:Y:S05]  /*c2a0*/  @!P0 BRA `(.L_x_94) ;  /* 0xfffffffc00f08947 */ /* 0x004fea000383ffff */
[----:B------:R-:W-:Y:S05]  /*c2b0*/  BRA `(.L_x_225) ;  /* 0xffffff9400b07947 */ /* 0x000fea000383ffff */
.L_x_105:
[----:B-1----:R-:W-:Y:S04]  /*c2c0*/  MOV R0, UR43 ;  /* 0x0000002b00007c02 */ /* 0x002fe80008000f00 */
[----:B------:R1:W2:Y:S03]  /*c2d0*/  SYNCS.PHASECHK.TRANS64.TRYWAIT P1, [R0+URZ+0x40], R5 ;  /* 0x00004005000075a7 */ /* 0x0002a600080211ff */
[----:B--2---:R-:W-:Y:S05]  /*c2e0*/  @!P1 NANOSLEEP.SYNCS 0x989680 ;  /* 0x009896800000995d */ /* 0x004fea0003900000 */
[----:B------:R-:W2:Y:S02]  /*c2f0*/  @!P1 SYNCS.PHASECHK.TRANS64 P1, [R0+URZ+0x40], R5 ;  /* 0x00004005000095a7 */ /* 0x000ea400080210ff */
[----:B--2---:R-:W-:Y:S05]  /*c300*/  @!P1 BRA `(.L_x_105) ;  /* 0xfffffffc00ec9947 */ /* 0x004fea000383ffff */
[----:B------:R-:W-:Y:S05]  /*c310*/  BRA `(.L_x_104) ;  /* 0xffffffa4004c7947 */ /* 0x000fea000383ffff */
.L_x_107:
[----:B-1----:R1:W4:Y:S02]  /*c320*/  SYNCS.PHASECHK.TRANS64.TRYWAIT P0, [R82+URZ+0xb0], R3 ;  /* 0x0000b003520075a7 */ /* 0x00232400080011ff */
[----:B----4-:R-:W-:Y:S05]  /*c330*/  @!P0 NANOSLEEP.SYNCS 0x989680 ;  /* 0x009896800000895d */ /* 0x010fea0003900000 */
[----:B------:R-:W4:Y:S02]  /*c340*/  @!P0 SYNCS.PHASECHK.TRANS64 P0, [R82+URZ+0xb0], R3 ;  /* 0x0000b003520085a7 */ /* 0x000f2400080010ff */
[----:B----4-:R-:W-:Y:S05]  /*c350*/  @!P0 BRA `(.L_x_107) ;  /* 0xfffffffc00f08947 */ /* 0x010fea000383ffff */
[----:B------:R-:W-:Y:S05]  /*c360*/  BRA `(.L_x_106) ;  /* 0xffffffa400787947 */ /* 0x000fea000383ffff */
.L_x_116:
[----:B-1----:R1:W2:Y:S02]  /*c370*/  SYNCS.PHASECHK.TRANS64.TRYWAIT P0, [R3+URZ+0x40], R0 ;  /* 0x00004000030075a7 */ /* 0x0022a400080011ff */
[----:B--2---:R-:W-:Y:S05]  /*c380*/  @!P0 NANOSLEEP.SYNCS 0x989680 ;  /* 0x009896800000895d */ /* 0x004fea0003900000 */
[----:B------:R-:W2:Y:S02]  /*c390*/  @!P0 SYNCS.PHASECHK.TRANS64 P0, [R3+URZ+0x40], R0 ;  /* 0x00004000030085a7 */ /* 0x000ea400080010ff */
[----:B--2---:R-:W-:Y:S05]  /*c3a0*/  @!P0 BRA `(.L_x_116) ;  /* 0xfffffffc00f08947 */ /* 0x004fea000383ffff */
[----:B------:R-:W-:Y:S05]  /*c3b0*/  BRA `(.L_x_115) ;  /* 0xffffffac009c7947 */ /* 0x000fea000383ffff */
.L_x_124:
[----:B-1----:R1:W3:Y:S02]  /*c3c0*/  SYNCS.PHASECHK.TRANS64.TRYWAIT P0, [R91+URZ+0x40], R4 ;  /* 0x000040045b0075a7 */ /* 0x0022e400080011ff */
[----:B---3--:R-:W-:Y:S05]  /*c3d0*/  @!P0 NANOSLEEP.SYNCS 0x989680 ;  /* 0x009896800000895d */ /* 0x008fea0003900000 */
[----:B------:R-:W3:Y:S02]  /*c3e0*/  @!P0 SYNCS.PHASECHK.TRANS64 P0, [R91+URZ+0x40], R4 ;  /* 0x000040045b0085a7 */ /* 0x000ee400080010ff */
[----:B---3--:R-:W-:Y:S05]  /*c3f0*/  @!P0 BRA `(.L_x_124) ;  /* 0xfffffffc00f08947 */ /* 0x008fea000383ffff */
[----:B------:R-:W-:Y:S05]  /*c400*/  BRA `(.L_x_123) ;  /* 0xffffffb400e07947 */ /* 0x000fea000383ffff */
.L_x_132:
[----:B-1----:R1:W3:Y:S02]  /*c410*/  SYNCS.PHASECHK.TRANS64.TRYWAIT P0, [R93+URZ+0x40], R4 ;  /* 0x000040045d0075a7 */ /* 0x0022e400080011ff */
[----:B---3--:R-:W-:Y:S05]  /*c420*/  @!P0 NANOSLEEP.SYNCS 0x989680 ;  /* 0x009896800000895d */ /* 0x008fea0003900000 */
[----:B------:R-:W3:Y:S02]  /*c430*/  @!P0 SYNCS.PHASECHK.TRANS64 P0, [R93+URZ+0x40], R4 ;  /* 0x000040045d0085a7 */ /* 0x000ee400080010ff */
[----:B---3--:R-:W-:Y:S05]  /*c440*/  @!P0 BRA `(.L_x_132) ;  /* 0xfffffffc00f08947 */ /* 0x008fea000383ffff */
[----:B------:R-:W-:Y:S05]  /*c450*/  BRA `(.L_x_131) ;  /* 0xffffffc000247947 */ /* 0x000fea000383ffff */
.L_x_140:
[----:B-1----:R1:W3:Y:S02]  /*c460*/  SYNCS.PHASECHK.TRANS64.TRYWAIT P0, [R93+URZ+0x40], R4 ;  /* 0x000040045d0075a7 */ /* 0x0022e400080011ff */
[----:B---3--:R-:W-:Y:S05]  /*c470*/  @!P0 NANOSLEEP.SYNCS 0x989680 ;  /* 0x009896800000895d */ /* 0x008fea0003900000 */
[----:B------:R-:W3:Y:S02]  /*c480*/  @!P0 SYNCS.PHASECHK.TRANS64 P0, [R93+URZ+0x40], R4 ;  /* 0x000040045d0085a7 */ /* 0x000ee400080010ff */
[----:B---3--:R-:W-:Y:S05]  /*c490*/  @!P0 BRA `(.L_x_140) ;  /* 0xfffffffc00f08947 */ /* 0x008fea000383ffff */
[----:B------:R-:W-:Y:S05]  /*c4a0*/  BRA `(.L_x_139) ;  /* 0xffffffc800747947 */ /* 0x000fea000383ffff */
.L_x_148:
[----:B-1----:R1:W3:Y:S02]  /*c4b0*/  SYNCS.PHASECHK.TRANS64.TRYWAIT P0, [R93+URZ+0x40], R4 ;  /* 0x000040045d0075a7 */ /* 0x0022e400080011ff */
[----:B---3--:R-:W-:Y:S05]  /*c4c0*/  @!P0 NANOSLEEP.SYNCS 0x989680 ;  /* 0x009896800000895d */ /* 0x008fea0003900000 */
[----:B------:R-:W3:Y:S02]  /*c4d0*/  @!P0 SYNCS.PHASECHK.TRANS64 P0, [R93+URZ+0x40], R4 ;  /* 0x000040045d0085a7 */ /* 0x000ee400080010ff */
[----:B---3--:R-:W-:Y:S05]  /*c4e0*/  @!P0 BRA `(.L_x_148) ;  /* 0xfffffffc00f08947 */ /* 0x008fea000383ffff */
[----:B------:R-:W-:Y:S05]  /*c4f0*/  BRA `(.L_x_147) ;  /* 0xffffffd000d47947 */ /* 0x000fea000383ffff */
.L_x_156:
[----:B-1----:R1:W3:Y:S02]  /*c500*/  SYNCS.PHASECHK.TRANS64.TRYWAIT P0, [R93+URZ+0x40], R4 ;  /* 0x000040045d0075a7 */ /* 0x0022e400080011ff */
[----:B---3--:R-:W-:Y:S05]  /*c510*/  @!P0 NANOSLEEP.SYNCS 0x989680 ;  /* 0x009896800000895d */ /* 0x008fea0003900000 */
[----:B------:R-:W3:Y:S02]  /*c520*/  @!P0 SYNCS.PHASECHK.TRANS64 P0, [R93+URZ+0x40], R4 ;  /* 0x000040045d0085a7 */ /* 0x000ee400080010ff */
[----:B---3--:R-:W-:Y:S05]  /*c530*/  @!P0 BRA `(.L_x_156) ;  /* 0xfffffffc00f08947 */ /* 0x008fea000383ffff */
[----:B------:R-:W-:Y:S05]  /*c540*/  BRA `(.L_x_155) ;  /* 0xffffffdc00287947 */ /* 0x000fea000383ffff */
.L_x_164:
[----:B-1----:R1:W3:Y:S02]  /*c550*/  SYNCS.PHASECHK.TRANS64.TRYWAIT P0, [R93+URZ+0x40], R2 ;  /* 0x000040025d0075a7 */ /* 0x0022e400080011ff */
[----:B---3--:R-:W-:Y:S05]  /*c560*/  @!P0 NANOSLEEP.SYNCS 0x989680 ;  /* 0x009896800000895d */ /* 0x008fea0003900000 */
[----:B------:R-:W3:Y:S02]  /*c570*/  @!P0 SYNCS.PHASECHK.TRANS64 P0, [R93+URZ+0x40], R2 ;  /* 0x000040025d0085a7 */ /* 0x000ee400080010ff */
[----:B---3--:R-:W-:Y:S05]  /*c580*/  @!P0 BRA `(.L_x_164) ;  /* 0xfffffffc00f08947 */ /* 0x008fea000383ffff */
[----:B------:R-:W-:Y:S05]  /*c590*/  BRA `(.L_x_163) ;  /* 0xffffffe4007c7947 */ /* 0x000fea000383ffff */
        .weak           $__internal_0_$__cuda_sm10x_tcgen05_guardrail_trap_col_being_dealloced_not_returned_by_alloc
        .type           $__internal_0_$__cuda_sm10x_tcgen05_guardrail_trap_col_being_dealloced_not_returned_by_alloc,@function
        .size           $__internal_0_$__cuda_sm10x_tcgen05_guardrail_trap_col_being_dealloced_not_returned_by_alloc,($__internal_1_$__cuda_sm10x_tcgen05_guardrail_trap_phase_invalid_during_alloc - $__internal_0_$__cuda_sm10x_tcgen05_guardrail_trap_col_being_dealloced_not_returned_by_alloc)
$__internal_0_$__cuda_sm10x_tcgen05_guardrail_trap_col_being_dealloced_not_returned_by_alloc:
[----:B------:R-:W-:Y:S05]  /*c5a0*/  BPT.TRAP 0x1 ;  /* 0x000000040000795c */ /* 0x000fea0000300000 */
[----:B------:R-:W-:-:S04]  /*c5b0*/  HFMA2 R3, -RZ, RZ, 0, 0 ;  /* 0x00000000ff037431 */ /* 0x000fc800000001ff */
[----:B------:R-:W-:Y:S05]  /*c5c0*/  RET.REL.NODEC R2 `(_ZN7cutlass13device_kernelINS_4gemm6kernel13GemmUniversalIN4cute5tupleIJiiiiEEENS1_10collective13CollectiveMmaINS1_35MainloopSm100TmaUmmaWarpSpecializedILi4ELi2ELi4ENS5_IJNS4_1CILi2EEENSA_ILi1EEESC_EEEEENS5_IJNSA_ILi64EEENSA_ILi256EEENSA_ILi32EEEEEENS_10tfloat32_tENS5_IJlSC_lEEESJ_SK_NS4_8TiledMMAINS4_8MMA_AtomIJNS4_17SM100_MMA_TF32_SSISJ_SJ_fLi64ELi256ELNS4_4UMMA5MajorE0ELSP_0ELNSO_7ScaleInE0ELSQ_0EEEEEENS4_6LayoutINS5_IJSC_SC_SC_EEENS5_IJNSA_ILi0EEESV_SV_EEEEENS5_IJNS4_10UnderscoreESY_SY_EEEEENS4_13SM90_TMA_LOADENS4_14ComposedLayoutINS4_7SwizzleILi3ELi4ELi3EEENS4_18smem_ptr_flag_bitsILi32EEENST_INS5_IJNSA_ILi8EEESH_EEENS5_IJSH_SC_EEEEEEEvNS4_8identityENS4_23SM90_TMA_LOAD_MULTICASTES1B_vS1C_EENS_8epilogue10collective18CollectiveEpilogueINS1F_23Sm100TmaWarpSpecializedILi4ELi2ELi16ELb1ELb0EEEJSI_NS5_IJNST_ISF_SC_EENST_ISH_SC_EEEEESJ_SK_SJ_SK_NS1F_6fusion15FusionCallbacksIS1J_NS1N_17LinearCombinationISJ_fSJ_fLNS_15FloatRoundStyleE2EEESI_S1M_JEEENS4_5SM1004TMEM4LOAD26SM100_TMEM_LOAD_16dp128b8xES11_S1B_NS4_17SM75_U32x4_LDSM_NENS4_14SM90_TMA_STOREES1B_NS4_17SM90_U32x4_STSM_NENS4_39AutoVectorizingCopyWithAssumedAlignmentILi128EEEEEEvvEEEEvNT_6ParamsE) ;  /* 0xffffff38028c7950 */ /* 0x000fea0003c3ffff */
        .weak           $__internal_1_$__cuda_sm10x_tcgen05_guardrail_trap_phase_invalid_during_alloc
        .type           $__internal_1_$__cuda_sm10x_tcgen05_guardrail_trap_phase_invalid_during_alloc,@function
        .size           $__internal_1_$__cuda_sm10x_tcgen05_guardrail_trap_phase_invalid_during_alloc,($__internal_2_$__cuda_sm10x_tcgen05_guardrail_trap_unallocated_columns_being_dealloced - $__internal_1_$__cuda_sm10x_tcgen05_guardrail_trap_phase_invalid_during_alloc)
$__internal_1_$__cuda_sm10x_tcgen05_guardrail_trap_phase_invalid_during_alloc:
[----:B------:R-:W-:Y:S05]  /*c5d0*/  BPT.TRAP 0x1 ;  /* 0x000000040000795c */ /* 0x000fea0000300000 */
[----:B------:R-:W-:-:S04]  /*c5e0*/  MOV R5, 0x0 ;  /* 0x0000000000057802 */ /* 0x000fc80000000f00 */
[----:B------:R-:W-:Y:S05]  /*c5f0*/  RET.REL.NODEC R4 `(_ZN7cutlass13device_kernelINS_4gemm6kernel13GemmUniversalIN4cute5tupleIJiiiiEEENS1_10collective13CollectiveMmaINS1_35MainloopSm100TmaUmmaWarpSpecializedILi4ELi2ELi4ENS5_IJNS4_1CILi2EEENSA_ILi1EEESC_EEEEENS5_IJNSA_ILi64EEENSA_ILi256EEENSA_ILi32EEEEEENS_10tfloat32_tENS5_IJlSC_lEEESJ_SK_NS4_8TiledMMAINS4_8MMA_AtomIJNS4_17SM100_MMA_TF32_SSISJ_SJ_fLi64ELi256ELNS4_4UMMA5MajorE0ELSP_0ELNSO_7ScaleInE0ELSQ_0EEEEEENS4_6LayoutINS5_IJSC_SC_SC_EEENS5_IJNSA_ILi0EEESV_SV_EEEEENS5_IJNS4_10UnderscoreESY_SY_EEEEENS4_13SM90_TMA_LOADENS4_14ComposedLayoutINS4_7SwizzleILi3ELi4ELi3EEENS4_18smem_ptr_flag_bitsILi32EEENST_INS5_IJNSA_ILi8EEESH_EEENS5_IJSH_SC_EEEEEEEvNS4_8identityENS4_23SM90_TMA_LOAD_MULTICASTES1B_vS1C_EENS_8epilogue10collective18CollectiveEpilogueINS1F_23Sm100TmaWarpSpecializedILi4ELi2ELi16ELb1ELb0EEEJSI_NS5_IJNST_ISF_SC_EENST_ISH_SC_EEEEESJ_SK_SJ_SK_NS1F_6fusion15FusionCallbacksIS1J_NS1N_17LinearCombinationISJ_fSJ_fLNS_15FloatRoundStyleE2EEESI_S1M_JEEENS4_5SM1004TMEM4LOAD26SM100_TMEM_LOAD_16dp128b8xES11_S1B_NS4_17SM75_U32x4_LDSM_NENS4_14SM90_TMA_STOREES1B_NS4_17SM90_U32x4_STSM_NENS4_39AutoVectorizingCopyWithAssumedAlignmentILi128EEEEEEvvEEEEvNT_6ParamsE) ;  /* 0xffffff3804807950 */ /* 0x000fea0003c3ffff */
        .weak           $__internal_2_$__cuda_sm10x_tcgen05_guardrail_trap_unallocated_columns_being_dealloced
        .type           $__internal_2_$__cuda_sm10x_tcgen05_guardrail_trap_unallocated_columns_being_dealloced,@function
        .size           $__internal_2_$__cuda_sm10x_tcgen05_guardrail_trap_unallocated_columns_being_dealloced,(.L_x_227 - $__internal_2_$__cuda_sm10x_tcgen05_guardrail_trap_unallocated_columns_being_dealloced)
$__internal_2_$__cuda_sm10x_tcgen05_guardrail_trap_unallocated_columns_being_dealloced:
[----:B------:R-:W-:Y:S05]  /*c600*/  BPT.TRAP 0x1 ;  /* 0x000000040000795c */ /* 0x000fea0000300000 */
[----:B------:R-:W-:-:S04]  /*c610*/  HFMA2 R3, -RZ, RZ, 0, 0 ;  /* 0x00000000ff037431 */ /* 0x000fc800000001ff */
[----:B------:R-:W-:Y:S05]  /*c620*/  RET.REL.NODEC R2 `(_ZN7cutlass13device_kernelINS_4gemm6kernel13GemmUniversalIN4cute5tupleIJiiiiEEENS1_10collective13CollectiveMmaINS1_35MainloopSm100TmaUmmaWarpSpecializedILi4ELi2ELi4ENS5_IJNS4_1CILi2EEENSA_ILi1EEESC_EEEEENS5_IJNSA_ILi64EEENSA_ILi256EEENSA_ILi32EEEEEENS_10tfloat32_tENS5_IJlSC_lEEESJ_SK_NS4_8TiledMMAINS4_8MMA_AtomIJNS4_17SM100_MMA_TF32_SSISJ_SJ_fLi64ELi256ELNS4_4UMMA5MajorE0ELSP_0ELNSO_7ScaleInE0ELSQ_0EEEEEENS4_6LayoutINS5_IJSC_SC_SC_EEENS5_IJNSA_ILi0EEESV_SV_EEEEENS5_IJNS4_10UnderscoreESY_SY_EEEEENS4_13SM90_TMA_LOADENS4_14ComposedLayoutINS4_7SwizzleILi3ELi4ELi3EEENS4_18smem_ptr_flag_bitsILi32EEENST_INS5_IJNSA_ILi8EEESH_EEENS5_IJSH_SC_EEEEEEEvNS4_8identityENS4_23SM90_TMA_LOAD_MULTICASTES1B_vS1C_EENS_8epilogue10collective18CollectiveEpilogueINS1F_23Sm100TmaWarpSpecializedILi4ELi2ELi16ELb1ELb0EEEJSI_NS5_IJNST_ISF_SC_EENST_ISH_SC_EEEEESJ_SK_SJ_SK_NS1F_6fusion15FusionCallbacksIS1J_NS1N_17LinearCombinationISJ_fSJ_fLNS_15FloatRoundStyleE2EEESI_S1M_JEEENS4_5SM1004TMEM4LOAD26SM100_TMEM_LOAD_16dp128b8xES11_S1B_NS4_17SM75_U32x4_LDSM_NENS4_14SM90_TMA_STOREES1B_NS4_17SM90_U32x4_STSM_NENS4_39AutoVectorizingCopyWithAssumedAlignmentILi128EEEEEEvvEEEEvNT_6ParamsE) ;  /* 0xffffff3802747950 */ /* 0x000fea0003c3ffff */
.L_x_226:
[----:B------:R-:W-:-:S00]  /*c630*/  BRA `(.L_x_226) ;  /* 0xfffffffc00fc7947 */ /* 0x000fc0000383ffff */
[----:B------:R-:W-:-:S00]  /*c640*/  NOP ;  /* 0x0000000000007918 */ /* 0x000fc00000000000 */
        /* <DEDUP_REMOVED lines=11> */
.L_x_227:


//--------------------- .nv.global.init           --------------------------
	.section	.nv.global.init,"aw",@progbits
.nv.global.init:
	.type		$str$27,@object
	.size		$str$27,($str$28 - $str$27)
$str$27:
        /*0000*/ 	.byte	0x28, 0x61, 0x64, 0x64, 0x72, 0x65, 0x73, 0x73, 0x20, 0x26, 0x20, 0x6d, 0x61, 0x73, 0x6b, 0x29
        /*0010*/ 	.byte	0x20, 0x3d, 0x3d, 0x20, 0x30, 0x00
	.type		$str$28,@object
	.size		$str$28,($str$26 - $str$28)
$str$28:
        /*0016*/ 	.byte	0x2f, 0x74, 0x6d, 0x70, 0x2f, 0x63, 0x75, 0x74, 0x6c, 0x61, 0x73, 0x73, 0x5f, 0x73, 0x77, 0x65
        /*0026*/ 	.byte	0x65, 0x70, 0x5f, 0x73, 0x72, 0x63, 0x2f, 0x69, 0x6e, 0x63, 0x6c, 0x75, 0x64, 0x65, 0x2f, 0x63
        /*0036*/ 	.byte	0x75, 0x74, 0x65, 0x2f, 0x70, 0x6f, 0x69, 0x6e, 0x74, 0x65, 0x72, 0x5f, 0x66, 0x6c, 0x61, 0x67
        /*0046*/ 	.byte	0x67, 0x65, 0x64, 0x2e, 0x68, 0x70, 0x70, 0x00
	.type		$str$26,@object
	.size		$str$26,($str$25 - $str$26)
$str$26:
        /*004e*/ 	.byte	0x2f, 0x74, 0x6d, 0x70, 0x2f, 0x63, 0x75, 0x74, 0x6c, 0x61, 0x73, 0x73, 0x5f, 0x73, 0x77, 0x65
        /*005e*/ 	.byte	0x65, 0x70, 0x5f, 0x73, 0x72, 0x63, 0x2f, 0x69, 0x6e, 0x63, 0x6c, 0x75, 0x64, 0x65, 0x2f, 0x63
        /*006e*/ 	.byte	0x75, 0x74, 0x65, 0x2f, 0x61, 0x74, 0x6f, 0x6d, 0x2f, 0x63, 0x6f, 0x70, 0x79, 0x5f, 0x74, 0x72
        /*007e*/ 	.byte	0x61, 0x69, 0x74, 0x73, 0x5f, 0x73, 0x6d, 0x31, 0x30, 0x30, 0x2e, 0x68, 0x70, 0x70, 0x00
	.type		$str$25,@object
	.size		$str$25,(__unnamed_1 - $str$25)
$str$25:
        /*008d*/ 	.byte	0x28, 0x28, 0x75, 0x69, 0x6e, 0x74, 0x33, 0x32, 0x5f, 0x74, 0x28, 0x74, 0x68, 0x72, 0x65, 0x61
        /*009d*/ 	.byte	0x64, 0x49, 0x64, 0x78, 0x2e, 0x78, 0x29, 0x20, 0x2f, 0x20, 0x33, 0x32, 0x29, 0x20, 0x25, 0x20
        /*00ad*/ 	.byte	0x34, 0x29, 0x20, 0x3d, 0x3d, 0x20, 0x28, 0x28, 0x28, 0x74, 0x6d, 0x65, 0x6d, 0x5f, 0x61, 0x64
        /*00bd*/ 	.byte	0x64, 0x72, 0x20, 0x3e, 0x3e, 0x20, 0x31, 0x36, 0x29, 0x20, 0x2f, 0x20, 0x33, 0x32, 0x29, 0x20
        /*00cd*/ 	.byte	0x25, 0x20, 0x34, 0x29, 0x00
	.type		__unnamed_1,@object
	.size		__unnamed_1,(__unnamed_2 - __unnamed_1)
__unnamed_1:
        /*00d2*/ 	.byte	0x61, 0x75, 0x74, 0x6f, 0x20, 0x63, 0x75, 0x74, 0x65, 0x3a, 0x3a, 0x61, 0x73, 0x5f, 0x70, 0x6f
        /* <DEDUP_REMOVED lines=24> */
        /*0262*/ 	.byte	0x30, 0x34, 0x38, 0x3e, 0x3e, 0x3e, 0x3e, 0x5d, 0x00
	.type		__unnamed_2,@object
	.size		__unnamed_2,(.L_2 - __unnamed_2)
__unnamed_2:
        /* <DEDUP_REMOVED lines=45> */
        /*053b*/ 	.byte	0x3e, 0x3e, 0x3e, 0x5d, 0x00
.L_2:


//--------------------- .nv.shared._ZN7cutlass13device_kernelINS_4gemm6kernel13GemmUniversalIN4cute5tupleIJiiiiEEENS1_10collective13CollectiveMmaINS1_35MainloopSm100TmaUmmaWarpSpecializedILi4ELi2ELi4ENS5_IJNS4_1CILi2EEENSA_ILi1EEESC_EEEEENS5_IJNSA_ILi64EEENSA_ILi256EEENSA_ILi32EEEEEENS_10tfloat32_tENS5_IJlSC_lEEESJ_SK_NS4_8TiledMMAINS4_8MMA_AtomIJNS4_17SM100_MMA_TF32_SSISJ_SJ_fLi64ELi256ELNS4_4UMMA5MajorE0ELSP_0ELNSO_7ScaleInE0ELSQ_0EEEEEENS4_6LayoutINS5_IJSC_SC_SC_EEENS5_IJNSA_ILi0EEESV_SV_EEEEENS5_IJNS4_10UnderscoreESY_SY_EEEEENS4_13SM90_TMA_LOADENS4_14ComposedLayoutINS4_7SwizzleILi3ELi4ELi3EEENS4_18smem_ptr_flag_bitsILi32EEENST_INS5_IJNSA_ILi8EEESH_EEENS5_IJSH_SC_EEEEEEEvNS4_8identityENS4_23SM90_TMA_LOAD_MULTICASTES1B_vS1C_EENS_8epilogue10collective18CollectiveEpilogueINS1F_23Sm100TmaWarpSpecializedILi4ELi2ELi16ELb1ELb0EEEJSI_NS5_IJNST_ISF_SC_EENST_ISH_SC_EEEEESJ_SK_SJ_SK_NS1F_6fusion15FusionCallbacksIS1J_NS1N_17LinearCombinationISJ_fSJ_fLNS_15FloatRoundStyleE2EEESI_S1M_JEEENS4_5SM1004TMEM4LOAD26SM100_TMEM_LOAD_16dp128b8xES11_S1B_NS4_17SM75_U32x4_LDSM_NENS4_14SM90_TMA_STOREES1B_NS4_17SM90_U32x4_STSM_NENS4_39AutoVectorizingCopyWithAssumedAlignmentILi128EEEEEEvvEEEEvNT_6ParamsE --------------------------
	.section	.nv.shared._ZN7cutlass13device_kernelINS_4gemm6kernel13GemmUniversalIN4cute5tupleIJiiiiEEENS1_10collective13CollectiveMmaINS1_35MainloopSm100TmaUmmaWarpSpecializedILi4ELi2ELi4ENS5_IJNS4_1CILi2EEENSA_ILi1EEESC_EEEEENS5_IJNSA_ILi64EEENSA_ILi256EEENSA_ILi32EEEEEENS_10tfloat32_tENS5_IJlSC_lEEESJ_SK_NS4_8TiledMMAINS4_8MMA_AtomIJNS4_17SM100_MMA_TF32_SSISJ_SJ_fLi64ELi256ELNS4_4UMMA5MajorE0ELSP_0ELNSO_7ScaleInE0ELSQ_0EEEEEENS4_6LayoutINS5_IJSC_SC_SC_EEENS5_IJNSA_ILi0EEESV_SV_EEEEENS5_IJNS4_10UnderscoreESY_SY_EEEEENS4_13SM90_TMA_LOADENS4_14ComposedLayoutINS4_7SwizzleILi3ELi4ELi3EEENS4_18smem_ptr_flag_bitsILi32EEENST_INS5_IJNSA_ILi8EEESH_EEENS5_IJSH_SC_EEEEEEEvNS4_8identityENS4_23SM90_TMA_LOAD_MULTICASTES1B_vS1C_EENS_8epilogue10collective18CollectiveEpilogueINS1F_23Sm100TmaWarpSpecializedILi4ELi2ELi16ELb1ELb0EEEJSI_NS5_IJNST_ISF_SC_EENST_ISH_SC_EEEEESJ_SK_SJ_SK_NS1F_6fusion15FusionCallbacksIS1J_NS1N_17LinearCombinationISJ_fSJ_fLNS_15FloatRoundStyleE2EEESI_S1M_JEEENS4_5SM1004TMEM4LOAD26SM100_TMEM_LOAD_16dp128b8xES11_S1B_NS4_17SM75_U32x4_LDSM_NENS4_14SM90_TMA_STOREES1B_NS4_17SM90_U32x4_STSM_NENS4_39AutoVectorizingCopyWithAssumedAlignmentILi128EEEEEEvvEEEEvNT_6ParamsE,"aw",@nobits
	.sectionflags	@""
	.align	16
	.zero		1024


//--------------------- .nv.shared.reserved.0     --------------------------
	.section	.nv.shared.reserved.0,"aw",@nobits
	.weak		__nv_reservedSMEM_offset_0_alias
	.size		__nv_reservedSMEM_offset_0_alias, 0, 64
	.other		__nv_reservedSMEM_offset_0_alias,@"STO_CUDA_RESERVED_SHARED STV_DEFAULT"
__nv_reservedSMEM_offset_0_alias:
	.zero		0
.nv.shared.reserved.0:
	.zero		64
	.weak		__nv_reservedSMEM_tcgen05_partition
	.type		__nv_reservedSMEM_tcgen05_partition,@object
	.size		__nv_reservedSMEM_tcgen05_partition,(.L_0 - __nv_reservedSMEM_tcgen05_partition)
__nv_reservedSMEM_tcgen05_partition:
	.zero		32
.L_0:


//--------------------- .nv.global                --------------------------
	.section	.nv.global,"aw",@nobits
.nv.global:
	.type		_ZN40_INTERNAL_8797b565_4_k_cu_de47e648_104634cute1_E,@object
	.size		_ZN40_INTERNAL_8797b565_4_k_cu_de47e648_104634cute1_E,(_ZN40_INTERNAL_8797b565_4_k_cu_de47e648_104634cuda3std3__45__cpo6cbeginE - _ZN40_INTERNAL_8797b565_4_k_cu_de47e648_104634cute1_E)
_ZN40_INTERNAL_8797b565_4_k_cu_de47e648_104634cute1_E:
	.zero		1
	.type		_ZN40_INTERNAL_8797b565_4_k_cu_de47e648_104634cuda3std3__45__cpo6cbeginE,@object
	.size		_ZN40_INTERNAL_8797b565_4_k_cu_de47e648_104634cuda3std3__45__cpo6cbeginE,(_ZN40_INTERNAL_8797b565_4_k_cu_de47e648_104634cuda3std3__48in_placeE - _ZN40_INTERNAL_8797b565_4_k_cu_de47e648_104634cuda3std3__45__cpo6cbeginE)
_ZN40_INTERNAL_8797b565_4_k_cu_de47e648_104634cuda3std3__45__cpo6cbeginE:
	.zero		1
	.type		_ZN40_INTERNAL_8797b565_4_k_cu_de47e648_104634cuda3std3__48in_placeE,@object
	.size		_ZN40_INTERNAL_8797b565_4_k_cu_de47e648_104634cuda3std3__48in_placeE,(_ZN40_INTERNAL_8797b565_4_k_cu_de47e648_104634cuda3std6ranges3__45__cpo9iter_moveE - _ZN40_INTERNAL_8797b565_4_k_cu_de47e648_104634cuda3std3__48in_placeE)
_ZN40_INTERNAL_8797b565_4_k_cu_de47e648_104634cuda3std3__48in_placeE:
	.zero		1
	.type		_ZN40_INTERNAL_8797b565_4_k_cu_de47e648_104634cuda3std6ranges3__45__cpo9iter_moveE,@object
	.size		_ZN40_INTERNAL_8797b565_4_k_cu_de47e648_104634cuda3std6ranges3__45__cpo9iter_moveE,(_ZN40_INTERNAL_8797b565_4_k_cu_de47e648_104634cuda3std3__45__cpo5beginE - _ZN40_INTERNAL_8797b565_4_k_cu_de47e648_104634cuda3std6ranges3__45__cpo9iter_moveE)
_ZN40_INTERNAL_8797b565_4_k_cu_de47e648_104634cuda3std6ranges3__45__cpo9iter_moveE:
	.zero		1
	.type		_ZN40_INTERNAL_8797b565_4_k_cu_de47e648_104634cuda3std3__45__cpo5beginE,@object
	.size		_ZN40_INTERNAL_8797b565_4_k_cu_de47e648_104634cuda3std3__45__cpo5beginE,(_ZN40_INTERNAL_8797b565_4_k_cu_de47e648_104634cuda3std3__442_GLOBAL__N__8797b565_4_k_cu_de47e648_104636ignoreE - _ZN40_INTERNAL_8797b565_4_k_cu_de47e648_104634cuda3std3__45__cpo5beginE)
_ZN40_INTERNAL_8797b565_4_k_cu_de47e648_104634cuda3std3__45__cpo5beginE:
	.zero		1
	.type		_ZN40_INTERNAL_8797b565_4_k_cu_de47e648_104634cuda3std3__442_GLOBAL__N__8797b565_4_k_cu_de47e648_104636ignoreE,@object
	.size		_ZN40_INTERNAL_8797b565_4_k_cu_de47e648_104634cuda3std3__442_GLOBAL__N__8797b565_4_k_cu_de47e648_104636ignoreE,(_ZN40_INTERNAL_8797b565_4_k_cu_de47e648_104634cute7productE - _ZN40_INTERNAL_8797b565_4_k_cu_de47e648_104634cuda3std3__442_GLOBAL__N__8797b565_4_k_cu_de47e648_104636ignoreE)
_ZN40_INTERNAL_8797b565_4_k_cu_de47e648_104634cuda3std3__442_GLOBAL__N__8797b565_4_k_cu_de47e648_104636ignoreE:
	.zero		1
	.type		_ZN40_INTERNAL_8797b565_4_k_cu_de47e648_104634cute7productE,@object
	.size		_ZN40_INTERNAL_8797b565_4_k_cu_de47e648_104634cute7productE,(_ZN40_INTERNAL_8797b565_4_k_cu_de47e648_104634cuda3std3__45__cpo3endE - _ZN40_INTERNAL_8797b565_4_k_cu_de47e648_104634cute7productE)
_ZN40_INTERNAL_8797b565_4_k_cu_de47e648_104634cute7productE:
	.zero		1
	.type		_ZN40_INTERNAL_8797b565_4_k_cu_de47e648_104634cuda3std3__45__cpo3endE,@object
	.size		_ZN40_INTERNAL_8797b565_4_k_cu_de47e648_104634cuda3std3__45__cpo3endE,(_ZN40_INTERNAL_8797b565_4_k_cu_de47e648_104634cuda3std3__419piecewise_constructE - _ZN40_INTERNAL_8797b565_4_k_cu_de47e648_104634cuda3std3__45__cpo3endE)
_ZN40_INTERNAL_8797b565_4_k_cu_de47e648_104634cuda3std3__45__cpo3endE:
	.zero		1
	.type		_ZN40_INTERNAL_8797b565_4_k_cu_de47e648_104634cuda3std3__419piecewise_constructE,@object
	.size		_ZN40_INTERNAL_8797b565_4_k_cu_de47e648_104634cuda3std3__419piecewise_constructE,(_ZN40_INTERNAL_8797b565_4_k_cu_de47e648_104634cuda3std3__45__cpo4cendE - _ZN40_INTERNAL_8797b565_4_k_cu_de47e648_104634cuda3std3__419piecewise_constructE)
_ZN40_INTERNAL_8797b565_4_k_cu_de47e648_104634cuda3std3__419piecewise_constructE:
	.zero		1
	.type		_ZN40_INTERNAL_8797b565_4_k_cu_de47e648_104634cuda3std3__45__cpo4cendE,@object
	.size		_ZN40_INTERNAL_8797b565_4_k_cu_de47e648_104634cuda3std3__45__cpo4cendE,(_ZN40_INTERNAL_8797b565_4_k_cu_de47e648_104634cuda3std6ranges3__45__cpo4swapE - _ZN40_INTERNAL_8797b565_4_k_cu_de47e648_104634cuda3std3__45__cpo4cendE)
_ZN40_INTERNAL_8797b565_4_k_cu_de47e648_104634cuda3std3__45__cpo4cendE:
	.zero		1
	.type		_ZN40_INTERNAL_8797b565_4_k_cu_de47e648_104634cuda3std6ranges3__45__cpo4swapE,@object
	.size		_ZN40_INTERNAL_8797b565_4_k_cu_de47e648_104634cuda3std6ranges3__45__cpo4swapE,(.L_10 - _ZN40_INTERNAL_8797b565_4_k_cu_de47e648_104634cuda3std6ranges3__45__cpo4swapE)
_ZN40_INTERNAL_8797b565_4_k_cu_de47e648_104634cuda3std6ranges3__45__cpo4swapE:
	.zero		1
.L_10:


//--------------------- .nv.constant0._ZN7cutlass13device_kernelINS_4gemm6kernel13GemmUniversalIN4cute5tupleIJiiiiEEENS1_10collective13CollectiveMmaINS1_35MainloopSm100TmaUmmaWarpSpecializedILi4ELi2ELi4ENS5_IJNS4_1CILi2EEENSA_ILi1EEESC_EEEEENS5_IJNSA_ILi64EEENSA_ILi256EEENSA_ILi32EEEEEENS_10tfloat32_tENS5_IJlSC_lEEESJ_SK_NS4_8TiledMMAINS4_8MMA_AtomIJNS4_17SM100_MMA_TF32_SSISJ_SJ_fLi64ELi256ELNS4_4UMMA5MajorE0ELSP_0ELNSO_7ScaleInE0ELSQ_0EEEEEENS4_6LayoutINS5_IJSC_SC_SC_EEENS5_IJNSA_ILi0EEESV_SV_EEEEENS5_IJNS4_10UnderscoreESY_SY_EEEEENS4_13SM90_TMA_LOADENS4_14ComposedLayoutINS4_7SwizzleILi3ELi4ELi3EEENS4_18smem_ptr_flag_bitsILi32EEENST_INS5_IJNSA_ILi8EEESH_EEENS5_IJSH_SC_EEEEEEEvNS4_8identityENS4_23SM90_TMA_LOAD_MULTICASTES1B_vS1C_EENS_8epilogue10collective18CollectiveEpilogueINS1F_23Sm100TmaWarpSpecializedILi4ELi2ELi16ELb1ELb0EEEJSI_NS5_IJNST_ISF_SC_EENST_ISH_SC_EEEEESJ_SK_SJ_SK_NS1F_6fusion15FusionCallbacksIS1J_NS1N_17LinearCombinationISJ_fSJ_fLNS_15FloatRoundStyleE2EEESI_S1M_JEEENS4_5SM1004TMEM4LOAD26SM100_TMEM_LOAD_16dp128b8xES11_S1B_NS4_17SM75_U32x4_LDSM_NENS4_14SM90_TMA_STOREES1B_NS4_17SM90_U32x4_STSM_NENS4_39AutoVectorizingCopyWithAssumedAlignmentILi128EEEEEEvvEEEEvNT_6ParamsE --------------------------
	.section	.nv.constant0._ZN7cutlass13device_kernelINS_4gemm6kernel13GemmUniversalIN4cute5tupleIJiiiiEEENS1_10collective13CollectiveMmaINS1_35MainloopSm100TmaUmmaWarpSpecializedILi4ELi2ELi4ENS5_IJNS4_1CILi2EEENSA_ILi1EEESC_EEEEENS5_IJNSA_ILi64EEENSA_ILi256EEENSA_ILi32EEEEEENS_10tfloat32_tENS5_IJlSC_lEEESJ_SK_NS4_8TiledMMAINS4_8MMA_AtomIJNS4_17SM100_MMA_TF32_SSISJ_SJ_fLi64ELi256ELNS4_4UMMA5MajorE0ELSP_0ELNSO_7ScaleInE0ELSQ_0EEEEEENS4_6LayoutINS5_IJSC_SC_SC_EEENS5_IJNSA_ILi0EEESV_SV_EEEEENS5_IJNS4_10UnderscoreESY_SY_EEEEENS4_13SM90_TMA_LOADENS4_14ComposedLayoutINS4_7SwizzleILi3ELi4ELi3EEENS4_18smem_ptr_flag_bitsILi32EEENST_INS5_IJNSA_ILi8EEESH_EEENS5_IJSH_SC_EEEEEEEvNS4_8identityENS4_23SM90_TMA_LOAD_MULTICASTES1B_vS1C_EENS_8epilogue10collective18CollectiveEpilogueINS1F_23Sm100TmaWarpSpecializedILi4ELi2ELi16ELb1ELb0EEEJSI_NS5_IJNST_ISF_SC_EENST_ISH_SC_EEEEESJ_SK_SJ_SK_NS1F_6fusion15FusionCallbacksIS1J_NS1N_17LinearCombinationISJ_fSJ_fLNS_15FloatRoundStyleE2EEESI_S1M_JEEENS4_5SM1004TMEM4LOAD26SM100_TMEM_LOAD_16dp128b8xES11_S1B_NS4_17SM75_U32x4_LDSM_NENS4_14SM90_TMA_STOREES1B_NS4_17SM90_U32x4_STSM_NENS4_39AutoVectorizingCopyWithAssumedAlignmentILi128EEEEEEvvEEEEvNT_6ParamsE,"a",@progbits
	.sectionflags	@""
	.align	4
.nv.constant0._ZN7cutlass13device_kernelINS_4gemm6kernel13GemmUniversalIN4cute5tupleIJiiiiEEENS1_10collective13CollectiveMmaINS1_35MainloopSm100TmaUmmaWarpSpecializedILi4ELi2ELi4ENS5_IJNS4_1CILi2EEENSA_ILi1EEESC_EEEEENS5_IJNSA_ILi64EEENSA_ILi256EEENSA_ILi32EEEEEENS_10tfloat32_tENS5_IJlSC_lEEESJ_SK_NS4_8TiledMMAINS4_8MMA_AtomIJNS4_17SM100_MMA_TF32_SSISJ_SJ_fLi64ELi256ELNS4_4UMMA5MajorE0ELSP_0ELNSO_7ScaleInE0ELSQ_0EEEEEENS4_6LayoutINS5_IJSC_SC_SC_EEENS5_IJNSA_ILi0EEESV_SV_EEEEENS5_IJNS4_10UnderscoreESY_SY_EEEEENS4_13SM90_TMA_LOADENS4_14ComposedLayoutINS4_7SwizzleILi3ELi4ELi3EEENS4_18smem_ptr_flag_bitsILi32EEENST_INS5_IJNSA_ILi8EEESH_EEENS5_IJSH_SC_EEEEEEEvNS4_8identityENS4_23SM90_TMA_LOAD_MULTICASTES1B_vS1C_EENS_8epilogue10collective18CollectiveEpilogueINS1F_23Sm100TmaWarpSpecializedILi4ELi2ELi16ELb1ELb0EEEJSI_NS5_IJNST_ISF_SC_EENST_ISH_SC_EEEEESJ_SK_SJ_SK_NS1F_6fusion15FusionCallbacksIS1J_NS1N_17LinearCombinationISJ_fSJ_fLNS_15FloatRoundStyleE2EEESI_S1M_JEEENS4_5SM1004TMEM4LOAD26SM100_TMEM_LOAD_16dp128b8xES11_S1B_NS4_17SM75_U32x4_LDSM_NENS4_14SM90_TMA_STOREES1B_NS4_17SM90_U32x4_STSM_NENS4_39AutoVectorizingCopyWithAssumedAlignmentILi128EEEEEEvvEEEEvNT_6ParamsE:
	.zero		2944


//--------------------- SYMBOLS --------------------------

	.type		.nv.reservedSmem.offset0,@object
	.size		.nv.reservedSmem.offset0,0x4
	.type		.nv.reservedSmem.cap,@object
	.size		.nv.reservedSmem.cap,0x4
	.type		__assertfail,@function
